//
// Generated by NVIDIA NVVM Compiler
//
// Compiler Build ID: CL-36424714
// Cuda compilation tools, release 13.0, V13.0.88
// Based on NVVM 20.0.0
//

.version 9.0
.target sm_100
.address_size 64

	// .globl	_Z12shader_pass1P5texelS0_jjjj10blurMatrix

.visible .entry _Z12shader_pass1P5texelS0_jjjj10blurMatrix(
	.param .u64 .ptr .align 1 _Z12shader_pass1P5texelS0_jjjj10blurMatrix_param_0,
	.param .u64 .ptr .align 1 _Z12shader_pass1P5texelS0_jjjj10blurMatrix_param_1,
	.param .u32 _Z12shader_pass1P5texelS0_jjjj10blurMatrix_param_2,
	.param .u32 _Z12shader_pass1P5texelS0_jjjj10blurMatrix_param_3,
	.param .u32 _Z12shader_pass1P5texelS0_jjjj10blurMatrix_param_4,
	.param .u32 _Z12shader_pass1P5texelS0_jjjj10blurMatrix_param_5,
	.param .align 4 .b8 _Z12shader_pass1P5texelS0_jjjj10blurMatrix_param_6[12]
)
{
	.local .align 4 .b8 	__local_depot0[12];
	.reg .b64 	%SP;
	.reg .b64 	%SPL;
	.reg .pred 	%p<4>;
	.reg .b16 	%rs<4>;
	.reg .b32 	%r<30>;
	.reg .b32 	%f<34>;
	.reg .b64 	%rd<13>;

	mov.u64 	%SPL, __local_depot0;
	ld.param.u64 	%rd3, [_Z12shader_pass1P5texelS0_jjjj10blurMatrix_param_0];
	ld.param.f32 	%f13, [_Z12shader_pass1P5texelS0_jjjj10blurMatrix_param_6+8];
	ld.param.f32 	%f14, [_Z12shader_pass1P5texelS0_jjjj10blurMatrix_param_6+4];
	ld.param.f32 	%f15, [_Z12shader_pass1P5texelS0_jjjj10blurMatrix_param_6];
	ld.param.u64 	%rd4, [_Z12shader_pass1P5texelS0_jjjj10blurMatrix_param_1];
	ld.param.u32 	%r13, [_Z12shader_pass1P5texelS0_jjjj10blurMatrix_param_2];
	ld.param.u32 	%r14, [_Z12shader_pass1P5texelS0_jjjj10blurMatrix_param_3];
	ld.param.u32 	%r11, [_Z12shader_pass1P5texelS0_jjjj10blurMatrix_param_4];
	ld.param.u32 	%r12, [_Z12shader_pass1P5texelS0_jjjj10blurMatrix_param_5];
	add.u64 	%rd1, %SPL, 0;
	st.local.f32 	[%rd1], %f15;
	st.local.f32 	[%rd1+4], %f14;
	st.local.f32 	[%rd1+8], %f13;
	mov.u32 	%r15, %ctaid.x;
	mov.u32 	%r16, %ntid.x;
	mov.u32 	%r17, %tid.x;
	mad.lo.s32 	%r18, %r15, %r16, %r17;
	add.s32 	%r1, %r18, %r13;
	setp.ge.u32 	%p1, %r1, %r14;
	@%p1 bra 	$L__BB0_5;
	div.u32 	%r19, %r1, %r11;
	add.s32 	%r20, %r19, 1;
	min.u32 	%r21, %r20, %r12;
	mul.lo.s32 	%r2, %r21, %r11;
	add.s32 	%r3, %r19, -1;
	mul.lo.s32 	%r22, %r3, %r11;
	max.s32 	%r29, %r22, 0;
	setp.ge.u32 	%p2, %r29, %r2;
	mov.f32 	%f30, 0f00000000;
	mov.f32 	%f31, %f30;
	mov.f32 	%f32, %f30;
	mov.f32 	%f33, %f30;
	@%p2 bra 	$L__BB0_4;
	min.s32 	%r23, %r3, 0;
	neg.s32 	%r28, %r23;
	cvta.to.global.u64 	%rd2, %rd4;
	rem.u32 	%r6, %r1, %r11;
	mov.f32 	%f33, 0f00000000;
	mov.f32 	%f32, %f33;
	mov.f32 	%f31, %f33;
	mov.f32 	%f30, %f33;
$L__BB0_3:
	add.s32 	%r9, %r28, 1;
	mul.wide.u32 	%rd6, %r28, 4;
	add.s64 	%rd7, %rd1, %rd6;
	ld.local.f32 	%f18, [%rd7];
	add.s32 	%r24, %r29, %r6;
	mul.wide.s32 	%rd8, %r24, 4;
	add.s64 	%rd9, %rd2, %rd8;
	ld.global.u8 	%rs1, [%rd9];
	cvt.rn.f32.u16 	%f19, %rs1;
	fma.rn.f32 	%f30, %f18, %f19, %f30;
	ld.global.u8 	%rs2, [%rd9+1];
	cvt.rn.f32.u16 	%f20, %rs2;
	fma.rn.f32 	%f31, %f18, %f20, %f31;
	ld.global.u8 	%rs3, [%rd9+2];
	cvt.rn.f32.u16 	%f21, %rs3;
	fma.rn.f32 	%f32, %f18, %f21, %f32;
	add.f32 	%f33, %f33, %f18;
	add.s32 	%r29, %r29, %r11;
	setp.lt.u32 	%p3, %r29, %r2;
	mov.u32 	%r28, %r9;
	@%p3 bra 	$L__BB0_3;
$L__BB0_4:
	rcp.rn.f32 	%f22, %f33;
	cvta.to.global.u64 	%rd10, %rd3;
	mul.wide.u32 	%rd11, %r1, 4;
	add.s64 	%rd12, %rd10, %rd11;
	mul.f32 	%f23, %f30, %f22;
	cvt.rzi.u32.f32 	%r25, %f23;
	st.global.u8 	[%rd12], %r25;
	mul.f32 	%f24, %f31, %f22;
	cvt.rzi.u32.f32 	%r26, %f24;
	st.global.u8 	[%rd12+1], %r26;
	mul.f32 	%f25, %f32, %f22;
	cvt.rzi.u32.f32 	%r27, %f25;
	st.global.u8 	[%rd12+2], %r27;
$L__BB0_5:
	ret;

}
	// .globl	_Z12shader_pass2P5texeljjjj10blurMatrixff
.visible .entry _Z12shader_pass2P5texeljjjj10blurMatrixff(
	.param .u64 .ptr .align 1 _Z12shader_pass2P5texeljjjj10blurMatrixff_param_0,
	.param .u32 _Z12shader_pass2P5texeljjjj10blurMatrixff_param_1,
	.param .u32 _Z12shader_pass2P5texeljjjj10blurMatrixff_param_2,
	.param .u32 _Z12shader_pass2P5texeljjjj10blurMatrixff_param_3,
	.param .u32 _Z12shader_pass2P5texeljjjj10blurMatrixff_param_4,
	.param .align 4 .b8 _Z12shader_pass2P5texeljjjj10blurMatrixff_param_5[12],
	.param .f32 _Z12shader_pass2P5texeljjjj10blurMatrixff_param_6,
	.param .f32 _Z12shader_pass2P5texeljjjj10blurMatrixff_param_7
)
{
	.local .align 4 .b8 	__local_depot1[12];
	.reg .b64 	%SP;
	.reg .b64 	%SPL;
	.reg .pred 	%p<11>;
	.reg .b16 	%rs<52>;
	.reg .b32 	%r<70>;
	.reg .b32 	%f<207>;
	.reg .b64 	%rd<45>;
	.reg .b64 	%fd<9>;

	mov.u64 	%SPL, __local_depot1;
	ld.param.f32 	%f51, [_Z12shader_pass2P5texeljjjj10blurMatrixff_param_5+8];
	ld.param.f32 	%f52, [_Z12shader_pass2P5texeljjjj10blurMatrixff_param_5+4];
	ld.param.f32 	%f53, [_Z12shader_pass2P5texeljjjj10blurMatrixff_param_5];
	ld.param.u64 	%rd3, [_Z12shader_pass2P5texeljjjj10blurMatrixff_param_0];
	ld.param.u32 	%r28, [_Z12shader_pass2P5texeljjjj10blurMatrixff_param_1];
	ld.param.u32 	%r29, [_Z12shader_pass2P5texeljjjj10blurMatrixff_param_2];
	ld.param.u32 	%r27, [_Z12shader_pass2P5texeljjjj10blurMatrixff_param_3];
	ld.param.f32 	%f49, [_Z12shader_pass2P5texeljjjj10blurMatrixff_param_6];
	ld.param.f32 	%f50, [_Z12shader_pass2P5texeljjjj10blurMatrixff_param_7];
	cvta.to.global.u64 	%rd1, %rd3;
	add.u64 	%rd2, %SPL, 0;
	st.local.f32 	[%rd2], %f53;
	st.local.f32 	[%rd2+4], %f52;
	st.local.f32 	[%rd2+8], %f51;
	mov.u32 	%r30, %ctaid.x;
	mov.u32 	%r31, %ntid.x;
	mov.u32 	%r32, %tid.x;
	mad.lo.s32 	%r33, %r30, %r31, %r32;
	add.s32 	%r1, %r33, %r28;
	setp.ge.u32 	%p1, %r1, %r29;
	@%p1 bra 	$L__BB1_14;
	rem.u32 	%r34, %r1, %r27;
	add.s32 	%r35, %r34, 1;
	min.u32 	%r2, %r35, %r27;
	sub.s32 	%r3, %r1, %r34;
	add.s32 	%r4, %r34, -1;
	max.s32 	%r65, %r4, 0;
	setp.ge.u32 	%p2, %r65, %r2;
	mov.f32 	%f203, 0f00000000;
	mov.f32 	%f204, %f203;
	mov.f32 	%f205, %f203;
	mov.f32 	%f206, %f203;
	@%p2 bra 	$L__BB1_13;
	min.s32 	%r36, %r4, 0;
	neg.s32 	%r64, %r36;
	sub.s32 	%r7, %r2, %r65;
	and.b32  	%r8, %r7, 7;
	sub.s32 	%r37, %r65, %r2;
	setp.gt.u32 	%p3, %r37, -8;
	mov.f32 	%f206, 0f00000000;
	mov.f32 	%f205, %f206;
	mov.f32 	%f204, %f206;
	mov.f32 	%f203, %f206;
	@%p3 bra 	$L__BB1_5;
	and.b32  	%r38, %r7, -8;
	neg.s32 	%r61, %r38;
	mov.f32 	%f206, 0f00000000;
$L__BB1_4:
	.pragma "nounroll";
	mul.wide.u32 	%rd5, %r64, 4;
	add.s64 	%rd6, %rd2, %rd5;
	ld.local.f32 	%f58, [%rd6];
	add.s32 	%r39, %r3, %r65;
	mul.wide.u32 	%rd7, %r39, 4;
	add.s64 	%rd8, %rd1, %rd7;
	ld.global.u8 	%rs1, [%rd8];
	cvt.rn.f32.u16 	%f59, %rs1;
	fma.rn.f32 	%f60, %f58, %f59, %f203;
	ld.global.u8 	%rs2, [%rd8+1];
	cvt.rn.f32.u16 	%f61, %rs2;
	fma.rn.f32 	%f62, %f58, %f61, %f204;
	ld.global.u8 	%rs3, [%rd8+2];
	cvt.rn.f32.u16 	%f63, %rs3;
	fma.rn.f32 	%f64, %f58, %f63, %f205;
	add.f32 	%f65, %f206, %f58;
	ld.local.f32 	%f66, [%rd6+4];
	add.s32 	%r40, %r39, 1;
	mul.wide.u32 	%rd9, %r40, 4;
	add.s64 	%rd10, %rd1, %rd9;
	ld.global.u8 	%rs4, [%rd10];
	cvt.rn.f32.u16 	%f67, %rs4;
	fma.rn.f32 	%f68, %f66, %f67, %f60;
	ld.global.u8 	%rs5, [%rd10+1];
	cvt.rn.f32.u16 	%f69, %rs5;
	fma.rn.f32 	%f70, %f66, %f69, %f62;
	ld.global.u8 	%rs6, [%rd10+2];
	cvt.rn.f32.u16 	%f71, %rs6;
	fma.rn.f32 	%f72, %f66, %f71, %f64;
	add.f32 	%f73, %f65, %f66;
	ld.local.f32 	%f74, [%rd6+8];
	add.s32 	%r41, %r39, 2;
	mul.wide.u32 	%rd11, %r41, 4;
	add.s64 	%rd12, %rd1, %rd11;
	ld.global.u8 	%rs7, [%rd12];
	cvt.rn.f32.u16 	%f75, %rs7;
	fma.rn.f32 	%f76, %f74, %f75, %f68;
	ld.global.u8 	%rs8, [%rd12+1];
	cvt.rn.f32.u16 	%f77, %rs8;
	fma.rn.f32 	%f78, %f74, %f77, %f70;
	ld.global.u8 	%rs9, [%rd12+2];
	cvt.rn.f32.u16 	%f79, %rs9;
	fma.rn.f32 	%f80, %f74, %f79, %f72;
	add.f32 	%f81, %f73, %f74;
	ld.local.f32 	%f82, [%rd6+12];
	add.s32 	%r42, %r39, 3;
	mul.wide.u32 	%rd13, %r42, 4;
	add.s64 	%rd14, %rd1, %rd13;
	ld.global.u8 	%rs10, [%rd14];
	cvt.rn.f32.u16 	%f83, %rs10;
	fma.rn.f32 	%f84, %f82, %f83, %f76;
	ld.global.u8 	%rs11, [%rd14+1];
	cvt.rn.f32.u16 	%f85, %rs11;
	fma.rn.f32 	%f86, %f82, %f85, %f78;
	ld.global.u8 	%rs12, [%rd14+2];
	cvt.rn.f32.u16 	%f87, %rs12;
	fma.rn.f32 	%f88, %f82, %f87, %f80;
	add.f32 	%f89, %f81, %f82;
	ld.local.f32 	%f90, [%rd6+16];
	add.s32 	%r43, %r39, 4;
	mul.wide.u32 	%rd15, %r43, 4;
	add.s64 	%rd16, %rd1, %rd15;
	ld.global.u8 	%rs13, [%rd16];
	cvt.rn.f32.u16 	%f91, %rs13;
	fma.rn.f32 	%f92, %f90, %f91, %f84;
	ld.global.u8 	%rs14, [%rd16+1];
	cvt.rn.f32.u16 	%f93, %rs14;
	fma.rn.f32 	%f94, %f90, %f93, %f86;
	ld.global.u8 	%rs15, [%rd16+2];
	cvt.rn.f32.u16 	%f95, %rs15;
	fma.rn.f32 	%f96, %f90, %f95, %f88;
	add.f32 	%f97, %f89, %f90;
	ld.local.f32 	%f98, [%rd6+20];
	add.s32 	%r44, %r39, 5;
	mul.wide.u32 	%rd17, %r44, 4;
	add.s64 	%rd18, %rd1, %rd17;
	ld.global.u8 	%rs16, [%rd18];
	cvt.rn.f32.u16 	%f99, %rs16;
	fma.rn.f32 	%f100, %f98, %f99, %f92;
	ld.global.u8 	%rs17, [%rd18+1];
	cvt.rn.f32.u16 	%f101, %rs17;
	fma.rn.f32 	%f102, %f98, %f101, %f94;
	ld.global.u8 	%rs18, [%rd18+2];
	cvt.rn.f32.u16 	%f103, %rs18;
	fma.rn.f32 	%f104, %f98, %f103, %f96;
	add.f32 	%f105, %f97, %f98;
	ld.local.f32 	%f106, [%rd6+24];
	add.s32 	%r45, %r39, 6;
	mul.wide.u32 	%rd19, %r45, 4;
	add.s64 	%rd20, %rd1, %rd19;
	ld.global.u8 	%rs19, [%rd20];
	cvt.rn.f32.u16 	%f107, %rs19;
	fma.rn.f32 	%f108, %f106, %f107, %f100;
	ld.global.u8 	%rs20, [%rd20+1];
	cvt.rn.f32.u16 	%f109, %rs20;
	fma.rn.f32 	%f110, %f106, %f109, %f102;
	ld.global.u8 	%rs21, [%rd20+2];
	cvt.rn.f32.u16 	%f111, %rs21;
	fma.rn.f32 	%f112, %f106, %f111, %f104;
	add.f32 	%f113, %f105, %f106;
	add.s32 	%r64, %r64, 8;
	ld.local.f32 	%f114, [%rd6+28];
	add.s32 	%r46, %r39, 7;
	mul.wide.u32 	%rd21, %r46, 4;
	add.s64 	%rd22, %rd1, %rd21;
	ld.global.u8 	%rs22, [%rd22];
	cvt.rn.f32.u16 	%f115, %rs22;
	fma.rn.f32 	%f203, %f114, %f115, %f108;
	ld.global.u8 	%rs23, [%rd22+1];
	cvt.rn.f32.u16 	%f116, %rs23;
	fma.rn.f32 	%f204, %f114, %f116, %f110;
	ld.global.u8 	%rs24, [%rd22+2];
	cvt.rn.f32.u16 	%f117, %rs24;
	fma.rn.f32 	%f205, %f114, %f117, %f112;
	add.f32 	%f206, %f113, %f114;
	add.s32 	%r65, %r65, 8;
	add.s32 	%r61, %r61, 8;
	setp.ne.s32 	%p4, %r61, 0;
	@%p4 bra 	$L__BB1_4;
$L__BB1_5:
	setp.eq.s32 	%p5, %r8, 0;
	@%p5 bra 	$L__BB1_13;
	and.b32  	%r18, %r7, 3;
	setp.lt.u32 	%p6, %r8, 4;
	@%p6 bra 	$L__BB1_8;
	mul.wide.u32 	%rd23, %r64, 4;
	add.s64 	%rd24, %rd2, %rd23;
	ld.local.f32 	%f119, [%rd24];
	add.s32 	%r47, %r3, %r65;
	mul.wide.u32 	%rd25, %r47, 4;
	add.s64 	%rd26, %rd1, %rd25;
	ld.global.u8 	%rs25, [%rd26];
	cvt.rn.f32.u16 	%f120, %rs25;
	fma.rn.f32 	%f121, %f119, %f120, %f203;
	ld.global.u8 	%rs26, [%rd26+1];
	cvt.rn.f32.u16 	%f122, %rs26;
	fma.rn.f32 	%f123, %f119, %f122, %f204;
	ld.global.u8 	%rs27, [%rd26+2];
	cvt.rn.f32.u16 	%f124, %rs27;
	fma.rn.f32 	%f125, %f119, %f124, %f205;
	add.f32 	%f126, %f206, %f119;
	ld.local.f32 	%f127, [%rd24+4];
	add.s32 	%r48, %r47, 1;
	mul.wide.u32 	%rd27, %r48, 4;
	add.s64 	%rd28, %rd1, %rd27;
	ld.global.u8 	%rs28, [%rd28];
	cvt.rn.f32.u16 	%f128, %rs28;
	fma.rn.f32 	%f129, %f127, %f128, %f121;
	ld.global.u8 	%rs29, [%rd28+1];
	cvt.rn.f32.u16 	%f130, %rs29;
	fma.rn.f32 	%f131, %f127, %f130, %f123;
	ld.global.u8 	%rs30, [%rd28+2];
	cvt.rn.f32.u16 	%f132, %rs30;
	fma.rn.f32 	%f133, %f127, %f132, %f125;
	add.f32 	%f134, %f126, %f127;
	ld.local.f32 	%f135, [%rd24+8];
	add.s32 	%r49, %r47, 2;
	mul.wide.u32 	%rd29, %r49, 4;
	add.s64 	%rd30, %rd1, %rd29;
	ld.global.u8 	%rs31, [%rd30];
	cvt.rn.f32.u16 	%f136, %rs31;
	fma.rn.f32 	%f137, %f135, %f136, %f129;
	ld.global.u8 	%rs32, [%rd30+1];
	cvt.rn.f32.u16 	%f138, %rs32;
	fma.rn.f32 	%f139, %f135, %f138, %f131;
	ld.global.u8 	%rs33, [%rd30+2];
	cvt.rn.f32.u16 	%f140, %rs33;
	fma.rn.f32 	%f141, %f135, %f140, %f133;
	add.f32 	%f142, %f134, %f135;
	ld.local.f32 	%f143, [%rd24+12];
	add.s32 	%r50, %r47, 3;
	mul.wide.u32 	%rd31, %r50, 4;
	add.s64 	%rd32, %rd1, %rd31;
	ld.global.u8 	%rs34, [%rd32];
	cvt.rn.f32.u16 	%f144, %rs34;
	fma.rn.f32 	%f203, %f143, %f144, %f137;
	ld.global.u8 	%rs35, [%rd32+1];
	cvt.rn.f32.u16 	%f145, %rs35;
	fma.rn.f32 	%f204, %f143, %f145, %f139;
	ld.global.u8 	%rs36, [%rd32+2];
	cvt.rn.f32.u16 	%f146, %rs36;
	fma.rn.f32 	%f205, %f143, %f146, %f141;
	add.f32 	%f206, %f142, %f143;
	add.s32 	%r65, %r65, 4;
	add.s32 	%r64, %r64, 4;
$L__BB1_8:
	setp.eq.s32 	%p7, %r18, 0;
	@%p7 bra 	$L__BB1_13;
	setp.eq.s32 	%p8, %r18, 1;
	@%p8 bra 	$L__BB1_11;
	mul.wide.u32 	%rd33, %r64, 4;
	add.s64 	%rd34, %rd2, %rd33;
	ld.local.f32 	%f148, [%rd34];
	add.s32 	%r51, %r3, %r65;
	mul.wide.u32 	%rd35, %r51, 4;
	add.s64 	%rd36, %rd1, %rd35;
	ld.global.u8 	%rs37, [%rd36];
	cvt.rn.f32.u16 	%f149, %rs37;
	fma.rn.f32 	%f150, %f148, %f149, %f203;
	ld.global.u8 	%rs38, [%rd36+1];
	cvt.rn.f32.u16 	%f151, %rs38;
	fma.rn.f32 	%f152, %f148, %f151, %f204;
	ld.global.u8 	%rs39, [%rd36+2];
	cvt.rn.f32.u16 	%f153, %rs39;
	fma.rn.f32 	%f154, %f148, %f153, %f205;
	add.f32 	%f155, %f206, %f148;
	ld.local.f32 	%f156, [%rd34+4];
	add.s32 	%r52, %r51, 1;
	mul.wide.u32 	%rd37, %r52, 4;
	add.s64 	%rd38, %rd1, %rd37;
	ld.global.u8 	%rs40, [%rd38];
	cvt.rn.f32.u16 	%f157, %rs40;
	fma.rn.f32 	%f203, %f156, %f157, %f150;
	ld.global.u8 	%rs41, [%rd38+1];
	cvt.rn.f32.u16 	%f158, %rs41;
	fma.rn.f32 	%f204, %f156, %f158, %f152;
	ld.global.u8 	%rs42, [%rd38+2];
	cvt.rn.f32.u16 	%f159, %rs42;
	fma.rn.f32 	%f205, %f156, %f159, %f154;
	add.f32 	%f206, %f155, %f156;
	add.s32 	%r65, %r65, 2;
	add.s32 	%r64, %r64, 2;
$L__BB1_11:
	and.b32  	%r53, %r7, 1;
	setp.eq.b32 	%p9, %r53, 1;
	not.pred 	%p10, %p9;
	@%p10 bra 	$L__BB1_13;
	mul.wide.u32 	%rd39, %r64, 4;
	add.s64 	%rd40, %rd2, %rd39;
	ld.local.f32 	%f160, [%rd40];
	add.s32 	%r54, %r3, %r65;
	mul.wide.u32 	%rd41, %r54, 4;
	add.s64 	%rd42, %rd1, %rd41;
	ld.global.u8 	%rs43, [%rd42];
	cvt.rn.f32.u16 	%f161, %rs43;
	fma.rn.f32 	%f203, %f160, %f161, %f203;
	ld.global.u8 	%rs44, [%rd42+1];
	cvt.rn.f32.u16 	%f162, %rs44;
	fma.rn.f32 	%f204, %f160, %f162, %f204;
	ld.global.u8 	%rs45, [%rd42+2];
	cvt.rn.f32.u16 	%f163, %rs45;
	fma.rn.f32 	%f205, %f160, %f163, %f205;
	add.f32 	%f206, %f206, %f160;
$L__BB1_13:
	rcp.rn.f32 	%f164, %f206;
	mul.f32 	%f165, %f203, %f164;
	cvt.rzi.u32.f32 	%r55, %f165;
	cvt.u16.u32 	%rs46, %r55;
	and.b16  	%rs47, %rs46, 255;
	mul.f32 	%f166, %f204, %f164;
	cvt.rzi.u32.f32 	%r56, %f166;
	cvt.u16.u32 	%rs48, %r56;
	and.b16  	%rs49, %rs48, 255;
	mul.f32 	%f167, %f205, %f164;
	cvt.rzi.u32.f32 	%r57, %f167;
	cvt.u16.u32 	%rs50, %r57;
	and.b16  	%rs51, %rs50, 255;
	cvt.f64.f32 	%fd1, %f49;
	cvt.rn.f64.u16 	%fd2, %rs47;
	cvt.rn.f64.u16 	%fd3, %rs49;
	mul.f64 	%fd4, %fd3, 0d3FE2E147AE147AE1;
	fma.rn.f64 	%fd5, %fd2, 0d3FD3333333333333, %fd4;
	cvt.rn.f64.u16 	%fd6, %rs51;
	fma.rn.f64 	%fd7, %fd6, 0d3FBC28F5C28F5C29, %fd5;
	mul.f64 	%fd8, %fd7, %fd1;
	cvt.rn.f32.f64 	%f168, %fd8;
	mul.wide.u32 	%rd43, %r1, 4;
	add.s64 	%rd44, %rd1, %rd43;
	cvt.rn.f32.u16 	%f169, %rs47;
	fma.rn.f32 	%f170, %f50, %f169, %f168;
	cvt.rzi.u32.f32 	%r58, %f170;
	st.global.u8 	[%rd44], %r58;
	cvt.rn.f32.u16 	%f171, %rs49;
	fma.rn.f32 	%f172, %f50, %f171, %f168;
	cvt.rzi.u32.f32 	%r59, %f172;
	st.global.u8 	[%rd44+1], %r59;
	cvt.rn.f32.u16 	%f173, %rs51;
	fma.rn.f32 	%f174, %f50, %f173, %f168;
	cvt.rzi.u32.f32 	%r60, %f174;
	st.global.u8 	[%rd44+2], %r60;
$L__BB1_14:
	ret;

}


// ===== COMPILED SASS (sm_100) =====

	.target	sm_100

	.elftype	@"ET_EXEC"


//--------------------- .note.nv.tkinfo           --------------------------
	.section	.note.nv.tkinfo,"",@"SHT_NOTE"
	.sectionflags	@"SHF_NOTE_NV_TKINFO"
	.tkinfo
        /*0018*/ 	.word	0x00000002
        /*0030*/ 	.string	""
        /*0030*/ 	.string	"ptxas"
        /*0030*/ 	.string	"Cuda compilation tools, release 13.0, V13.0.88"
        /*0030*/ 	.string	"Build cuda_13.0.r13.0/compiler.36424714_0"
        /*0030*/ 	.string	"-arch sm_100 -m 64 "



//--------------------- .note.nv.cuinfo           --------------------------
	.section	.note.nv.cuinfo,"",@"SHT_NOTE"
	.sectionflags	@"SHF_NOTE_NV_CUINFO"
        /*0018*/ 	.short	0x0002
        /*001a*/ 	.short	0x0064
        /*001c*/ 	.short	0x0082
	.zero		2


//--------------------- .nv.info                  --------------------------
	.section	.nv.info,"",@"SHT_CUDA_INFO"
	.align	4


	//----- nvinfo : EIATTR_REGCOUNT
	.align		4
        /*0000*/ 	.byte	0x04, 0x2f
        /*0002*/ 	.short	(.L_1 - .L_0)
	.align		4
.L_0:
        /*0004*/ 	.word	index@(_Z12shader_pass1P5texelS0_jjjj10blurMatrix)
        /*0008*/ 	.word	0x00000017


	//----- nvinfo : EIATTR_FRAME_SIZE
	.align		4
.L_1:
        /*000c*/ 	.byte	0x04, 0x11
        /*000e*/ 	.short	(.L_3 - .L_2)
	.align		4
.L_2:
        /*0010*/ 	.word	index@($__internal_1_$__cuda_sm20_rcp_rn_f32_slowpath)
        /*0014*/ 	.word	0x00000000


	//----- nvinfo : EIATTR_FRAME_SIZE
	.align		4
.L_3:
        /*0018*/ 	.byte	0x04, 0x11
        /*001a*/ 	.short	(.L_5 - .L_4)
	.align		4
.L_4:
        /*001c*/ 	.word	index@(_Z12shader_pass1P5texelS0_jjjj10blurMatrix)
        /*0020*/ 	.word	0x00000000


	//----- nvinfo : EIATTR_REGCOUNT
	.align		4
.L_5:
        /*0024*/ 	.byte	0x04, 0x2f
        /*0026*/ 	.short	(.L_7 - .L_6)
	.align		4
.L_6:
        /*0028*/ 	.word	index@(_Z12shader_pass2P5texeljjjj10blurMatrixff)
        /*002c*/ 	.word	0x00000020


	//----- nvinfo : EIATTR_FRAME_SIZE
	.align		4
.L_7:
        /*0030*/ 	.byte	0x04, 0x11
        /*0032*/ 	.short	(.L_9 - .L_8)
	.align		4
.L_8:
        /*0034*/ 	.word	index@($__internal_0_$__cuda_sm20_rcp_rn_f32_slowpath)
        /*0038*/ 	.word	0x00000000


	//----- nvinfo : EIATTR_FRAME_SIZE
	.align		4
.L_9:
        /*003c*/ 	.byte	0x04, 0x11
        /*003e*/ 	.short	(.L_11 - .L_10)
	.align		4
.L_10:
        /*0040*/ 	.word	index@(_Z12shader_pass2P5texeljjjj10blurMatrixff)
        /*0044*/ 	.word	0x00000000


	//----- nvinfo : EIATTR_MIN_STACK_SIZE
	.align		4
.L_11:
        /*0048*/ 	.byte	0x04, 0x12
        /*004a*/ 	.short	(.L_13 - .L_12)
	.align		4
.L_12:
        /*004c*/ 	.word	index@(_Z12shader_pass2P5texeljjjj10blurMatrixff)
        /*0050*/ 	.word	0x00000000


	//----- nvinfo : EIATTR_MIN_STACK_SIZE
	.align		4
.L_13:
        /*0054*/ 	.byte	0x04, 0x12
        /*0056*/ 	.short	(.L_15 - .L_14)
	.align		4
.L_14:
        /*0058*/ 	.word	index@(_Z12shader_pass1P5texelS0_jjjj10blurMatrix)
        /*005c*/ 	.word	0x00000000
.L_15:


//--------------------- .nv.compat                --------------------------
	.section	.nv.compat,"",@"SHT_CUDA_COMPAT_INFO"
	.align	4
        /*0000*/ 	.byte	0x02, 0x09, 0x00, 0x00, 0x02, 0x02, 0x01, 0x00, 0x02, 0x05, 0x05, 0x00, 0x03, 0x07, 0x01, 0x01
        /*0010*/ 	.byte	0x02, 0x03, 0x00, 0x00, 0x02, 0x06, 0x01, 0x00, 0x04, 0x0b, 0x08, 0x00, 0x01, 0x00, 0x00, 0x00
        /*0020*/ 	.byte	0x00, 0x00, 0x00, 0x00


//--------------------- .nv.info._Z12shader_pass2P5texeljjjj10blurMatrixff --------------------------
	.section	.nv.info._Z12shader_pass2P5texeljjjj10blurMatrixff,"",@"SHT_CUDA_INFO"
	.sectionflags	@""
	.align	4


	//----- nvinfo : EIATTR_CUDA_API_VERSION
	.align		4
        /*0000*/ 	.byte	0x04, 0x37
        /*0002*/ 	.short	(.L_17 - .L_16)
.L_16:
        /*0004*/ 	.word	0x00000082


	//----- nvinfo : EIATTR_KPARAM_INFO
	.align		4
.L_17:
        /*0008*/ 	.byte	0x04, 0x17
        /*000a*/ 	.short	(.L_19 - .L_18)
.L_18:
        /*000c*/ 	.word	0x00000000
        /*0010*/ 	.short	0x0007
        /*0012*/ 	.short	0x0028
        /*0014*/ 	.byte	0x00, 0xf0, 0x11, 0x00


	//----- nvinfo : EIATTR_KPARAM_INFO
	.align		4
.L_19:
        /*0018*/ 	.byte	0x04, 0x17
        /*001a*/ 	.short	(.L_21 - .L_20)
.L_20:
        /*001c*/ 	.word	0x00000000
        /*0020*/ 	.short	0x0006
        /*0022*/ 	.short	0x0024
        /*0024*/ 	.byte	0x00, 0xf0, 0x11, 0x00


	//----- nvinfo : EIATTR_KPARAM_INFO
	.align		4
.L_21:
        /*0028*/ 	.byte	0x04, 0x17
        /*002a*/ 	.short	(.L_23 - .L_22)
.L_22:
        /*002c*/ 	.word	0x00000000
        /*0030*/ 	.short	0x0005
        /*0032*/ 	.short	0x0018
        /*0034*/ 	.byte	0x00, 0xf0, 0x31, 0x00


	//----- nvinfo : EIATTR_KPARAM_INFO
	.align		4
.L_23:
        /*0038*/ 	.byte	0x04, 0x17
        /*003a*/ 	.short	(.L_25 - .L_24)
.L_24:
        /*003c*/ 	.word	0x00000000
        /*0040*/ 	.short	0x0004
        /*0042*/ 	.short	0x0014
        /*0044*/ 	.byte	0x00, 0xf0, 0x11, 0x00


	//----- nvinfo : EIATTR_KPARAM_INFO
	.align		4
.L_25:
        /*0048*/ 	.byte	0x04, 0x17
        /*004a*/ 	.short	(.L_27 - .L_26)
.L_26:
        /*004c*/ 	.word	0x00000000
        /*0050*/ 	.short	0x0003
        /*0052*/ 	.short	0x0010
        /*0054*/ 	.byte	0x00, 0xf0, 0x11, 0x00


	//----- nvinfo : EIATTR_KPARAM_INFO
	.align		4
.L_27:
        /*0058*/ 	.byte	0x04, 0x17
        /*005a*/ 	.short	(.L_29 - .L_28)
.L_28:
        /*005c*/ 	.word	0x00000000
        /*0060*/ 	.short	0x0002
        /*0062*/ 	.short	0x000c
        /*0064*/ 	.byte	0x00, 0xf0, 0x11, 0x00


	//----- nvinfo : EIATTR_KPARAM_INFO
	.align		4
.L_29:
        /*0068*/ 	.byte	0x04, 0x17
        /*006a*/ 	.short	(.L_31 - .L_30)
.L_30:
        /*006c*/ 	.word	0x00000000
        /*0070*/ 	.short	0x0001
        /*0072*/ 	.short	0x0008
        /*0074*/ 	.byte	0x00, 0xf0, 0x11, 0x00


	//----- nvinfo : EIATTR_KPARAM_INFO
	.align		4
.L_31:
        /*0078*/ 	.byte	0x04, 0x17
        /*007a*/ 	.short	(.L_33 - .L_32)
.L_32:
        /*007c*/ 	.word	0x00000000
        /*0080*/ 	.short	0x0000
        /*0082*/ 	.short	0x0000
        /*0084*/ 	.byte	0x00, 0xf5, 0x21, 0x00


	//----- nvinfo : EIATTR_SPARSE_MMA_MASK
	.align		4
.L_33:
        /*0088*/ 	.byte	0x03, 0x50
        /*008a*/ 	.short	0x0000


	//----- nvinfo : EIATTR_MAXREG_COUNT
	.align		4
        /*008c*/ 	.byte	0x03, 0x1b
        /*008e*/ 	.short	0x00ff


	//----- nvinfo : EIATTR_MERCURY_ISA_VERSION
	.align		4
        /*0090*/ 	.byte	0x03, 0x5f
        /*0092*/ 	.short	0x0101


	//----- nvinfo : EIATTR_VRC_CTA_INIT_COUNT
	.align		4
        /*0094*/ 	.byte	0x02, 0x4a
	.zero		1
	.zero		1


	//----- nvinfo : EIATTR_EXIT_INSTR_OFFSETS
	.align		4
        /*0098*/ 	.byte	0x04, 0x1c
        /*009a*/ 	.short	(.L_35 - .L_34)


	//   ....[0]....
.L_34:
        /*009c*/ 	.word	0x00000080


	//   ....[1]....
        /*00a0*/ 	.word	0x00001880


	//----- nvinfo : EIATTR_CRS_STACK_SIZE
	.align		4
.L_35:
        /*00a4*/ 	.byte	0x04, 0x1e
        /*00a6*/ 	.short	(.L_37 - .L_36)
.L_36:
        /*00a8*/ 	.word	0x00000000


	//----- nvinfo : EIATTR_CBANK_PARAM_SIZE
	.align		4
.L_37:
        /*00ac*/ 	.byte	0x03, 0x19
        /*00ae*/ 	.short	0x002c


	//----- nvinfo : EIATTR_PARAM_CBANK
	.align		4
        /*00b0*/ 	.byte	0x04, 0x0a
        /*00b2*/ 	.short	(.L_39 - .L_38)
	.align		4
.L_38:
        /*00b4*/ 	.word	index@(.nv.constant0._Z12shader_pass2P5texeljjjj10blurMatrixff)
        /*00b8*/ 	.short	0x0380
        /*00ba*/ 	.short	0x002c


	//----- nvinfo : EIATTR_SW_WAR
	.align		4
.L_39:
        /*00bc*/ 	.byte	0x04, 0x36
        /*00be*/ 	.short	(.L_41 - .L_40)
.L_40:
        /*00c0*/ 	.word	0x00000008
.L_41:


//--------------------- .nv.info._Z12shader_pass1P5texelS0_jjjj10blurMatrix --------------------------
	.section	.nv.info._Z12shader_pass1P5texelS0_jjjj10blurMatrix,"",@"SHT_CUDA_INFO"
	.sectionflags	@""
	.align	4


	//----- nvinfo : EIATTR_CUDA_API_VERSION
	.align		4
        /*0000*/ 	.byte	0x04, 0x37
        /*0002*/ 	.short	(.L_43 - .L_42)
.L_42:
        /*0004*/ 	.word	0x00000082


	//----- nvinfo : EIATTR_KPARAM_INFO
	.align		4
.L_43:
        /*0008*/ 	.byte	0x04, 0x17
        /*000a*/ 	.short	(.L_45 - .L_44)
.L_44:
        /*000c*/ 	.word	0x00000000
        /*0010*/ 	.short	0x0006
        /*0012*/ 	.short	0x0020
        /*0014*/ 	.byte	0x00, 0xf0, 0x31, 0x00


	//----- nvinfo : EIATTR_KPARAM_INFO
	.align		4
.L_45:
        /*0018*/ 	.byte	0x04, 0x17
        /*001a*/ 	.short	(.L_47 - .L_46)
.L_46:
        /*001c*/ 	.word	0x00000000
        /*0020*/ 	.short	0x0005
        /*0022*/ 	.short	0x001c
        /*0024*/ 	.byte	0x00, 0xf0, 0x11, 0x00


	//----- nvinfo : EIATTR_KPARAM_INFO
	.align		4
.L_47:
        /*0028*/ 	.byte	0x04, 0x17
        /*002a*/ 	.short	(.L_49 - .L_48)
.L_48:
        /*002c*/ 	.word	0x00000000
        /*0030*/ 	.short	0x0004
        /*0032*/ 	.short	0x0018
        /*0034*/ 	.byte	0x00, 0xf0, 0x11, 0x00


	//----- nvinfo : EIATTR_KPARAM_INFO
	.align		4
.L_49:
        /*0038*/ 	.byte	0x04, 0x17
        /*003a*/ 	.short	(.L_51 - .L_50)
.L_50:
        /*003c*/ 	.word	0x00000000
        /*0040*/ 	.short	0x0003
        /*0042*/ 	.short	0x0014
        /*0044*/ 	.byte	0x00, 0xf0, 0x11, 0x00


	//----- nvinfo : EIATTR_KPARAM_INFO
	.align		4
.L_51:
        /*0048*/ 	.byte	0x04, 0x17
        /*004a*/ 	.short	(.L_53 - .L_52)
.L_52:
        /*004c*/ 	.word	0x00000000
        /*0050*/ 	.short	0x0002
        /*0052*/ 	.short	0x0010
        /*0054*/ 	.byte	0x00, 0xf0, 0x11, 0x00


	//----- nvinfo : EIATTR_KPARAM_INFO
	.align		4
.L_53:
        /*0058*/ 	.byte	0x04, 0x17
        /*005a*/ 	.short	(.L_55 - .L_54)
.L_54:
        /*005c*/ 	.word	0x00000000
        /*0060*/ 	.short	0x0001
        /*0062*/ 	.short	0x0008
        /*0064*/ 	.byte	0x00, 0xf5, 0x21, 0x00


	//----- nvinfo : EIATTR_KPARAM_INFO
	.align		4
.L_55:
        /*0068*/ 	.byte	0x04, 0x17
        /*006a*/ 	.short	(.L_57 - .L_56)
.L_56:
        /*006c*/ 	.word	0x00000000
        /*0070*/ 	.short	0x0000
        /*0072*/ 	.short	0x0000
        /*0074*/ 	.byte	0x00, 0xf5, 0x21, 0x00


	//----- nvinfo : EIATTR_SPARSE_MMA_MASK
	.align		4
.L_57:
        /*0078*/ 	.byte	0x03, 0x50
        /*007a*/ 	.short	0x0000


	//----- nvinfo : EIATTR_MAXREG_COUNT
	.align		4
        /*007c*/ 	.byte	0x03, 0x1b
        /*007e*/ 	.short	0x00ff


	//----- nvinfo : EIATTR_MERCURY_ISA_VERSION
	.align		4
        /*0080*/ 	.byte	0x03, 0x5f
        /*0082*/ 	.short	0x0101


	//----- nvinfo : EIATTR_VRC_CTA_INIT_COUNT
	.align		4
        /*0084*/ 	.byte	0x02, 0x4a
	.zero		1
	.zero		1


	//----- nvinfo : EIATTR_EXIT_INSTR_OFFSETS
	.align		4
        /*0088*/ 	.byte	0x04, 0x1c
        /*008a*/ 	.short	(.L_59 - .L_58)


	//   ....[0]....
.L_58:
        /*008c*/ 	.word	0x00000080


	//   ....[1]....
        /*0090*/ 	.word	0x00000650


	//----- nvinfo : EIATTR_CRS_STACK_SIZE
	.align		4
.L_59:
        /*0094*/ 	.byte	0x04, 0x1e
        /*0096*/ 	.short	(.L_61 - .L_60)
.L_60:
        /*0098*/ 	.word	0x00000000


	//----- nvinfo : EIATTR_CBANK_PARAM_SIZE
	.align		4
.L_61:
        /*009c*/ 	.byte	0x03, 0x19
        /*009e*/ 	.short	0x002c


	//----- nvinfo : EIATTR_PARAM_CBANK
	.align		4
        /*00a0*/ 	.byte	0x04, 0x0a
        /*00a2*/ 	.short	(.L_63 - .L_62)
	.align		4
.L_62:
        /*00a4*/ 	.word	index@(.nv.constant0._Z12shader_pass1P5texelS0_jjjj10blurMatrix)
        /*00a8*/ 	.short	0x0380
        /*00aa*/ 	.short	0x002c


	//----- nvinfo : EIATTR_SW_WAR
	.align		4
.L_63:
        /*00ac*/ 	.byte	0x04, 0x36
        /*00ae*/ 	.short	(.L_65 - .L_64)
.L_64:
        /*00b0*/ 	.word	0x00000008
.L_65:


//--------------------- .nv.callgraph             --------------------------
	.section	.nv.callgraph,"",@"SHT_CUDA_CALLGRAPH"
	.align	4
	.sectionentsize	8
	.align		4
        /*0000*/ 	.word	0x00000000
	.align		4
        /*0004*/ 	.word	0xffffffff
	.align		4
        /*0008*/ 	.word	0x00000000
	.align		4
        /*000c*/ 	.word	0xfffffffe
	.align		4
        /*0010*/ 	.word	0x00000000
	.align		4
        /*0014*/ 	.word	0xfffffffd
	.align		4
        /*0018*/ 	.word	0x00000000
	.align		4
        /*001c*/ 	.word	0xfffffffc


//--------------------- .text._Z12shader_pass2P5texeljjjj10blurMatrixff --------------------------
	.section	.text._Z12shader_pass2P5texeljjjj10blurMatrixff,"ax",@progbits
	.align	128
        .global         _Z12shader_pass2P5texeljjjj10blurMatrixff
        .type           _Z12shader_pass2P5texeljjjj10blurMatrixff,@function
        .size           _Z12shader_pass2P5texeljjjj10blurMatrixff,(.L_x_28 - _Z12shader_pass2P5texeljjjj10blurMatrixff)
        .other          _Z12shader_pass2P5texeljjjj10blurMatrixff,@"STO_CUDA_ENTRY STV_DEFAULT"
_Z12shader_pass2P5texeljjjj10blurMatrixff:
.text._Z12shader_pass2P5texeljjjj10blurMatrixff:
[----:B------:R-:W-:Y:S01]  /*0000*/  LDC R1, c[0x0][0x37c] ;  /* 0x0000df00ff017b82 */ /* 0x000fe20000000800 */
[----:B------:R-:W0:Y:S07]  /*0010*/  S2R R3, SR_TID.X ;  /* 0x0000000000037919 */ /* 0x000e2e0000002100 */
[----:B------:R-:W0:Y:S01]  /*0020*/  S2UR UR4, SR_CTAID.X ;  /* 0x00000000000479c3 */ /* 0x000e220000002500 */
[----:B------:R-:W1:Y:S07]  /*0030*/  LDCU.64 UR6, c[0x0][0x388] ;  /* 0x00007100ff0677ac */ /* 0x000e6e0008000a00 */
[----:B------:R-:W0:Y:S02]  /*0040*/  LDC R8, c[0x0][0x360] ;  /* 0x0000d800ff087b82 */ /* 0x000e240000000800 */
[----:B0-----:R-:W-:-:S04]  /*0050*/  IMAD R8, R8, UR4, R3 ;  /* 0x0000000408087c24 */ /* 0x001fc8000f8e0203 */
[----:B-1----:R-:W-:-:S05]  /*0060*/  VIADD R8, R8, UR6 ;  /* 0x0000000608087c36 */ /* 0x002fca0008000000 */
[----:B------:R-:W-:-:S13]  /*0070*/  ISETP.GE.U32.AND P0, PT, R8, UR7, PT ;  /* 0x0000000708007c0c */ /* 0x000fda000bf06070 */
[----:B------:R-:W-:Y:S05]  /*0080*/  @P0 EXIT ;  /* 0x000000000000094d */ /* 0x000fea0003800000 */
[----:B------:R-:W0:Y:S01]  /*0090*/  LDC R4, c[0x0][0x390] ;  /* 0x0000e400ff047b82 */ /* 0x000e220000000800 */
[----:B------:R-:W1:Y:S01]  /*00a0*/  LDCU.64 UR4, c[0x0][0x358] ;  /* 0x00006b00ff0477ac */ /* 0x000e620008000a00 */
[----:B------:R-:W-:Y:S01]  /*00b0*/  BSSY.RECONVERGENT B0, `(.L_x_0) ;  /* 0x0000145000007945 */ /* 0x000fe20003800200 */
[----:B------:R-:W-:Y:S02]  /*00c0*/  HFMA2 R17, -RZ, RZ, 0, 0 ;  /* 0x00000000ff117431 */ /* 0x000fe400000001ff */
[----:B------:R-:W-:Y:S01]  /*00d0*/  IMAD.MOV.U32 R13, RZ, RZ, RZ ;  /* 0x000000ffff0d7224 */ /* 0x000fe200078e00ff */
[----:B------:R-:W-:Y:S01]  /*00e0*/  MOV R14, RZ ;  /* 0x000000ff000e7202 */ /* 0x000fe20000000f00 */
[----:B------:R-:W-:Y:S01]  /*00f0*/  IMAD.MOV.U32 R9, RZ, RZ, RZ ;  /* 0x000000ffff097224 */ /* 0x000fe200078e00ff */
[----:B0-----:R-:W0:Y:S01]  /*0100*/  I2F.U32.RP R0, R4 ;  /* 0x0000000400007306 */ /* 0x001e220000209000 */
[----:B------:R-:W-:-:S07]  /*0110*/  ISETP.NE.U32.AND P1, PT, R4, RZ, PT ;  /* 0x000000ff0400720c */ /* 0x000fce0003f25070 */
[----:B0-----:R-:W0:Y:S02]  /*0120*/  MUFU.RCP R0, R0 ;  /* 0x0000000000007308 */ /* 0x001e240000001000 */
[----:B0-----:R-:W-:-:S06]  /*0130*/  VIADD R2, R0, 0xffffffe ;  /* 0x0ffffffe00027836 */ /* 0x001fcc0000000000 */
[----:B------:R0:W2:Y:S02]  /*0140*/  F2I.FTZ.U32.TRUNC.NTZ R3, R2 ;  /* 0x0000000200037305 */ /* 0x0000a4000021f000 */
[----:B0-----:R-:W-:Y:S01]  /*0150*/  IMAD.MOV.U32 R2, RZ, RZ, RZ ;  /* 0x000000ffff027224 */ /* 0x001fe200078e00ff */
[----:B--2---:R-:W-:-:S05]  /*0160*/  IADD3 R5, PT, PT, RZ, -R3, RZ ;  /* 0x80000003ff057210 */ /* 0x004fca0007ffe0ff */
[----:B------:R-:W-:-:S04]  /*0170*/  IMAD R5, R5, R4, RZ ;  /* 0x0000000405057224 */ /* 0x000fc800078e02ff */
[----:B------:R-:W-:-:S06]  /*0180*/  IMAD.HI.U32 R3, R3, R5, R2 ;  /* 0x0000000503037227 */ /* 0x000fcc00078e0002 */
[----:B------:R-:W-:-:S04]  /*0190*/  IMAD.HI.U32 R3, R3, R8, RZ ;  /* 0x0000000803037227 */ /* 0x000fc800078e00ff */
[----:B------:R-:W-:-:S04]  /*01a0*/  IMAD.MOV R3, RZ, RZ, -R3 ;  /* 0x000000ffff037224 */ /* 0x000fc800078e0a03 */
[----:B------:R-:W-:-:S05]  /*01b0*/  IMAD R11, R4, R3, R8 ;  /* 0x00000003040b7224 */ /* 0x000fca00078e0208 */
[----:B------:R-:W-:-:S13]  /*01c0*/  ISETP.GE.U32.AND P0, PT, R11, R4, PT ;  /* 0x000000040b00720c */ /* 0x000fda0003f06070 */
[----:B------:R-:W-:-:S04]  /*01d0*/  @P0 IADD3 R11, PT, PT, R11, -R4, RZ ;  /* 0x800000040b0b0210 */ /* 0x000fc80007ffe0ff */
[----:B------:R-:W-:-:S13]  /*01e0*/  ISETP.GE.U32.AND P0, PT, R11, R4, PT ;  /* 0x000000040b00720c */ /* 0x000fda0003f06070 */
[----:B------:R-:W-:Y:S01]  /*01f0*/  @P0 IMAD.IADD R11, R11, 0x1, -R4 ;  /* 0x000000010b0b0824 */ /* 0x000fe200078e0a04 */
[----:B------:R-:W-:-:S04]  /*0200*/  @!P1 LOP3.LUT R11, RZ, R4, RZ, 0x33, !PT ;  /* 0x00000004ff0b9212 */ /* 0x000fc800078e33ff */
[C---:B------:R-:W-:Y:S01]  /*0210*/  VIADDMNMX.U32 R3, R11.reuse, 0x1, R4, PT ;  /* 0x000000010b037846 */ /* 0x040fe20003800004 */
[----:B------:R-:W-:-:S05]  /*0220*/  VIADD R0, R11, 0xffffffff ;  /* 0xffffffff0b007836 */ /* 0x000fca0000000000 */
[----:B------:R-:W-:-:S04]  /*0230*/  VIMNMX R12, PT, PT, RZ, R0, !PT ;  /* 0x00000000ff0c7248 */ /* 0x000fc80007fe0100 */
[----:B------:R-:W-:-:S13]  /*0240*/  ISETP.GE.U32.AND P0, PT, R12, R3, PT ;  /* 0x000000030c00720c */ /* 0x000fda0003f06070 */
[----:B-1----:R-:W-:Y:S05]  /*0250*/  @P0 BRA `(.L_x_1) ;  /* 0x0000001000a80947 */ /* 0x002fea0003800000 */
[----:B------:R-:W-:Y:S01]  /*0260*/  IMAD.IADD R10, R3, 0x1, -R12 ;  /* 0x00000001030a7824 */ /* 0x000fe200078e0a0c */
[----:B------:R-:W-:Y:S01]  /*0270*/  VIMNMX R0, PT, PT, RZ, R0, PT ;  /* 0x00000000ff007248 */ /* 0x000fe20003fe0100 */
[----:B------:R-:W-:Y:S01]  /*0280*/  IMAD.IADD R3, R12, 0x1, -R3 ;  /* 0x000000010c037824 */ /* 0x000fe200078e0a03 */
[----:B------:R-:W-:Y:S01]  /*0290*/  BSSY.RECONVERGENT B1, `(.L_x_2) ;  /* 0x0000097000017945 */ /* 0x000fe20003800200 */
[----:B------:R-:W-:Y:S01]  /*02a0*/  IADD3 R11, PT, PT, R8, -R11, RZ ;  /* 0x8000000b080b7210 */ /* 0x000fe20007ffe0ff */
[----:B------:R-:W-:Y:S01]  /*02b0*/  IMAD.MOV.U32 R14, RZ, RZ, RZ ;  /* 0x000000ffff0e7224 */ /* 0x000fe200078e00ff */
[----:B------:R-:W-:Y:S01]  /*02c0*/  LOP3.LUT R25, R10, 0x7, RZ, 0xc0, !PT ;  /* 0x000000070a197812 */ /* 0x000fe200078ec0ff */
[----:B------:R-:W-:Y:S01]  /*02d0*/  IMAD.MOV.U32 R9, RZ, RZ, RZ ;  /* 0x000000ffff097224 */ /* 0x000fe200078e00ff */
[----:B------:R-:W-:Y:S01]  /*02e0*/  ISETP.GT.U32.AND P1, PT, R3, -0x8, PT ;  /* 0xfffffff80300780c */ /* 0x000fe20003f24070 */
[----:B------:R-:W-:Y:S01]  /*02f0*/  IMAD.MOV.U32 R17, RZ, RZ, RZ ;  /* 0x000000ffff117224 */ /* 0x000fe200078e00ff */
[----:B------:R-:W-:Y:S01]  /*0300*/  ISETP.NE.AND P0, PT, R25, RZ, PT ;  /* 0x000000ff1900720c */ /* 0x000fe20003f05270 */
[----:B------:R-:W-:Y:S01]  /*0310*/  IMAD.MOV R0, RZ, RZ, -R0 ;  /* 0x000000ffff007224 */ /* 0x000fe200078e0a00 */
[----:B------:R-:W-:-:S09]  /*0320*/  MOV R13, RZ ;  /* 0x000000ff000d7202 */ /* 0x000fd20000000f00 */
[----:B------:R-:W-:Y:S05]  /*0330*/  @P1 BRA `(.L_x_3) ;  /* 0x0000000800301947 */ /* 0x000fea0003800000 */
[----:B------:R-:W0:Y:S01]  /*0340*/  LDC.64 R2, c[0x0][0x380] ;  /* 0x0000e000ff027b82 */ /* 0x000e220000000a00 */
[----:B------:R-:W-:Y:S01]  /*0350*/  LOP3.LUT R16, R10, 0xfffffff8, RZ, 0xc0, !PT ;  /* 0xfffffff80a107812 */ /* 0x000fe200078ec0ff */
[----:B------:R-:W-:-:S04]  /*0360*/  HFMA2 R14, -RZ, RZ, 0, 0 ;  /* 0x00000000ff0e7431 */ /* 0x000fc800000001ff */
[----:B------:R-:W-:-:S07]  /*0370*/  IMAD.MOV R16, RZ, RZ, -R16 ;  /* 0x000000ffff107224 */ /* 0x000fce00078e0a10 */
.L_x_4:
[----:B------:R-:W-:-:S04]  /*0380*/  IMAD.IADD R15, R11, 0x1, R12 ;  /* 0x000000010b0f7824 */ /* 0x000fc800078e020c */
[----:B0-----:R-:W-:-:S05]  /*0390*/  IMAD.WIDE.U32 R4, R15, 0x4, R2 ;  /* 0x000000040f047825 */ /* 0x001fca00078e0002 */
[----:B------:R-:W2:Y:S04]  /*03a0*/  LDG.E.U8 R19, desc[UR4][R4.64] ;  /* 0x0000000404137981 */ /* 0x000ea8000c1e1100 */
[----:B------:R-:W3:Y:S01]  /*03b0*/  LDG.E.U8 R20, desc[UR4][R4.64+0x1] ;  /* 0x0000010404147981 */ /* 0x000ee2000c1e1100 */
[----:B------:R-:W-:-:S03]  /*03c0*/  IADD3 R7, PT, PT, R15, 0x1, RZ ;  /* 0x000000010f077810 */ /* 0x000fc60007ffe0ff */
[----:B------:R0:W4:Y:S02]  /*03d0*/  LDG.E.U8 R27, desc[UR4][R4.64+0x2] ;  /* 0x00000204041b7981 */ /* 0x000124000c1e1100 */
[----:B------:R-:W-:-:S05]  /*03e0*/  IMAD.WIDE.U32 R6, R7, 0x4, R2 ;  /* 0x0000000407067825 */ /* 0x000fca00078e0002 */
[----:B------:R-:W5:Y:S04]  /*03f0*/  LDG.E.U8 R21, desc[UR4][R6.64] ;  /* 0x0000000406157981 */ /* 0x000f68000c1e1100 */
[----:B------:R-:W5:Y:S01]  /*0400*/  LDG.E.U8 R22, desc[UR4][R6.64+0x1] ;  /* 0x0000010406167981 */ /* 0x000f62000c1e1100 */
[----:B------:R-:W-:-:S03]  /*0410*/  IMAD.SHL.U32 R24, R0, 0x4, RZ ;  /* 0x0000000400187824 */ /* 0x000fc600078e00ff */
[----:B------:R1:W5:Y:S01]  /*0420*/  LDG.E.U8 R23, desc[UR4][R6.64+0x2] ;  /* 0x0000020406177981 */ /* 0x000362000c1e1100 */
[----:B0-----:R-:W-:Y:S01]  /*0430*/  VIADD R5, R15, 0x2 ;  /* 0x000000020f057836 */ /* 0x001fe20000000000 */
[C---:B------:R-:W-:Y:S02]  /*0440*/  ISETP.EQ.AND P2, PT, R24.reuse, RZ, PT ;  /* 0x000000ff1800720c */ /* 0x040fe40003f42270 */
[C---:B------:R-:W-:Y:S01]  /*0450*/  ISETP.EQ.AND P1, PT, R24.reuse, 0x4, PT ;  /* 0x000000041800780c */ /* 0x040fe20003f22270 */
[----:B------:R-:W-:Y:S01]  /*0460*/  IMAD.WIDE.U32 R4, R5, 0x4, R2 ;  /* 0x0000000405047825 */ /* 0x000fe200078e0002 */
[C---:B------:R-:W-:Y:S02]  /*0470*/  ISETP.EQ.AND P3, PT, R24.reuse, 0x8, PT ;  /* 0x000000081800780c */ /* 0x040fe40003f62270 */
[----:B------:R-:W-:Y:S02]  /*0480*/  ISETP.EQ.AND P4, PT, R24, -0x4, PT ;  /* 0xfffffffc1800780c */ /* 0x000fe40003f82270 */
[----:B-1----:R-:W-:Y:S01]  /*0490*/  IADD3 R7, PT, PT, R15, 0x3, RZ ;  /* 0x000000030f077810 */ /* 0x002fe20007ffe0ff */
[----:B------:R-:W5:Y:S04]  /*04a0*/  LDG.E.U8 R26, desc[UR4][R4.64] ;  /* 0x00000004041a7981 */ /* 0x000f68000c1e1100 */
[----:B------:R-:W0:Y:S08]  /*04b0*/  @P2 LDC R28, c[0x0][0x398] ;  /* 0x0000e600ff1c2b82 */ /* 0x000e300000000800 */
[----:B0-----:R-:W0:Y:S08]  /*04c0*/  @P1 LDC R28, c[0x0][0x39c] ;  /* 0x0000e700ff1c1b82 */ /* 0x001e300000000800 */
[----:B0-----:R-:W0:Y:S08]  /*04d0*/  @P3 LDC R28, c[0x0][0x3a0] ;  /* 0x0000e800ff1c3b82 */ /* 0x001e300000000800 */
[----:B------:R-:W1:Y:S08]  /*04e0*/  @P4 LDC R18, c[0x0][0x398] ;  /* 0x0000e600ff124b82 */ /* 0x000e700000000800 */
[----:B-1----:R-:W1:Y:S01]  /*04f0*/  @P2 LDC R18, c[0x0][0x39c] ;  /* 0x0000e700ff122b82 */ /* 0x002e620000000800 */
[----:B0-----:R-:W-:-:S07]  /*0500*/  FADD R29, R14, R28 ;  /* 0x0000001c0e1d7221 */ /* 0x001fce0000000000 */
[----:B-1----:R-:W0:Y:S01]  /*0510*/  @P1 LDC R18, c[0x0][0x3a0] ;  /* 0x0000e800ff121b82 */ /* 0x002e220000000800 */
[----:B--2---:R-:W-:-:S05]  /*0520*/  I2FP.F32.U32 R6, R19 ;  /* 0x0000001300067245 */ /* 0x004fca0000201000 */
[----:B------:R-:W-:Y:S02]  /*0530*/  FFMA R19, R6, R28, R17 ;  /* 0x0000001c06137223 */ /* 0x000fe40000000011 */
[----:B------:R-:W2:Y:S01]  /*0540*/  LDG.E.U8 R17, desc[UR4][R4.64+0x1] ;  /* 0x0000010404117981 */ /* 0x000ea2000c1e1100 */
[----:B---3--:R-:W-:Y:S02]  /*0550*/  I2FP.F32.U32 R6, R20 ;  /* 0x0000001400067245 */ /* 0x008fe40000201000 */
[----:B----4-:R-:W-:Y:S01]  /*0560*/  I2FP.F32.U32 R27, R27 ;  /* 0x0000001b001b7245 */ /* 0x010fe20000201000 */
[----:B------:R1:W3:Y:S02]  /*0570*/  LDG.E.U8 R20, desc[UR4][R4.64+0x2] ;  /* 0x0000020404147981 */ /* 0x0002e4000c1e1100 */
[----:B------:R-:W-:Y:S01]  /*0580*/  FFMA R13, R6, R28, R13 ;  /* 0x0000001c060d7223 */ /* 0x000fe2000000000d */
[----:B------:R-:W-:-:S04]  /*0590*/  IMAD.WIDE.U32 R6, R7, 0x4, R2 ;  /* 0x0000000407067825 */ /* 0x000fc800078e0002 */
[----:B------:R-:W-:Y:S02]  /*05a0*/  FFMA R9, R27, R28, R9 ;  /* 0x0000001c1b097223 */ /* 0x000fe40000000009 */
[----:B------:R-:W4:Y:S01]  /*05b0*/  LDG.E.U8 R27, desc[UR4][R6.64] ;  /* 0x00000004061b7981 */ /* 0x000f22000c1e1100 */
[----:B-----5:R-:W-:Y:S01]  /*05c0*/  I2FP.F32.U32 R28, R21 ;  /* 0x00000015001c7245 */ /* 0x020fe20000201000 */
[----:B-1----:R-:W-:Y:S02]  /*05d0*/  VIADD R5, R15, 0x4 ;  /* 0x000000040f057836 */ /* 0x002fe40000000000 */
[----:B------:R-:W5:Y:S01]  /*05e0*/  LDG.E.U8 R21, desc[UR4][R6.64+0x2] ;  /* 0x0000020406157981 */ /* 0x000f62000c1e1100 */
[----:B------:R-:W-:Y:S01]  /*05f0*/  I2FP.F32.U32 R22, R22 ;  /* 0x0000001600167245 */ /* 0x000fe20000201000 */
[----:B------:R-:W-:Y:S02]  /*0600*/  IMAD.WIDE.U32 R4, R5, 0x4, R2 ;  /* 0x0000000405047825 */ /* 0x000fe400078e0002 */
[----:B------:R1:W5:Y:S02]  /*0610*/  LDG.E.U8 R14, desc[UR4][R6.64+0x1] ;  /* 0x00000104060e7981 */ /* 0x000364000c1e1100 */
[-C--:B0-----:R-:W-:Y:S01]  /*0620*/  FFMA R19, R28, R18.reuse, R19 ;  /* 0x000000121c137223 */ /* 0x081fe20000000013 */
[----:B------:R-:W-:-:S02]  /*0630*/  FFMA R28, R22, R18, R13 ;  /* 0x00000012161c7223 */ /* 0x000fc4000000000d */
[----:B------:R-:W5:Y:S01]  /*0640*/  LDG.E.U8 R13, desc[UR4][R4.64] ;  /* 0x00000004040d7981 */ /* 0x000f62000c1e1100 */
[C---:B------:R-:W-:Y:S02]  /*0650*/  ISETP.EQ.AND P1, PT, R24.reuse, -0x8, PT ;  /* 0xfffffff81800780c */ /* 0x040fe40003f22270 */
[----:B------:R-:W-:Y:S02]  /*0660*/  I2FP.F32.U32 R22, R23 ;  /* 0x0000001700167245 */ /* 0x000fe40000201000 */
[----:B------:R-:W-:Y:S01]  /*0670*/  ISETP.EQ.AND P3, PT, R24, -0xc, PT ;  /* 0xfffffff41800780c */ /* 0x000fe20003f62270 */
[----:B------:R-:W5:Y:S02]  /*0680*/  LDG.E.U8 R7, desc[UR4][R4.64+0x1] ;  /* 0x0000010404077981 */ /* 0x000f64000c1e1100 */
[----:B------:R-:W-:-:S06]  /*0690*/  FFMA R9, R22, R18, R9 ;  /* 0x0000001216097223 */ /* 0x000fcc0000000009 */
[----:B------:R-:W0:Y:S08]  /*06a0*/  @P1 LDC R22, c[0x0][0x398] ;  /* 0x0000e600ff161b82 */ /* 0x000e300000000800 */
[----:B0-----:R-:W0:Y:S01]  /*06b0*/  @P4 LDC R22, c[0x0][0x39c] ;  /* 0x0000e700ff164b82 */ /* 0x001e220000000800 */
[----:B------:R-:W-:Y:S02]  /*06c0*/  FADD R29, R29, R18 ;  /* 0x000000121d1d7221 */ /* 0x000fe40000000000 */
[----:B------:R1:W5:Y:S05]  /*06d0*/  LDG.E.U8 R18, desc[UR4][R4.64+0x2] ;  /* 0x0000020404127981 */ /* 0x00036a000c1e1100 */
[----:B0-----:R-:W0:Y:S01]  /*06e0*/  @P2 LDC R22, c[0x0][0x3a0] ;  /* 0x0000e800ff162b82 */ /* 0x001e220000000800 */
[----:B------:R-:W-:-:S07]  /*06f0*/  ISETP.EQ.AND P2, PT, R24, -0x10, PT ;  /* 0xfffffff01800780c */ /* 0x000fce0003f42270 */
[----:B-1----:R-:W1:Y:S08]  /*0700*/  @P3 LDC R6, c[0x0][0x398] ;  /* 0x0000e600ff063b82 */ /* 0x002e700000000800 */
[----:B-1----:R-:W1:Y:S01]  /*0710*/  @P1 LDC R6, c[0x0][0x39c] ;  /* 0x0000e700ff061b82 */ /* 0x002e620000000800 */
[----:B------:R-:W-:Y:S01]  /*0720*/  VIADD R5, R15, 0x5 ;  /* 0x000000050f057836 */ /* 0x000fe20000000000 */
[----:B------:R-:W-:-:S02]  /*0730*/  ISETP.EQ.AND P5, PT, R24, -0x18, PT ;  /* 0xffffffe81800780c */ /* 0x000fc40003fa2270 */
[----:B------:R-:W-:Y:S01]  /*0740*/  ISETP.EQ.AND P6, PT, R24, -0x1c, PT ;  /* 0xffffffe41800780c */ /* 0x000fe20003fc2270 */
[----:B------:R-:W-:Y:S01]  /*0750*/  IMAD.WIDE.U32 R4, R5, 0x4, R2 ;  /* 0x0000000405047825 */ /* 0x000fe200078e0002 */
[----:B------:R-:W-:-:S03]  /*0760*/  I2FP.F32.U32 R26, R26 ;  /* 0x0000001a001a7245 */ /* 0x000fc60000201000 */
[----:B0-----:R-:W-:Y:S01]  /*0770*/  FADD R29, R29, R22 ;  /* 0x000000161d1d7221 */ /* 0x001fe20000000000 */
[----:B-1----:R-:W0:Y:S01]  /*0780*/  @P4 LDC R6, c[0x0][0x3a0] ;  /* 0x0000e800ff064b82 */ /* 0x002e220000000800 */
[----:B------:R-:W-:Y:S01]  /*0790*/  ISETP.EQ.AND P4, PT, R24, -0x14, PT ;  /* 0xffffffec1800780c */ /* 0x000fe20003f82270 */
[----:B------:R-:W-:Y:S02]  /*07a0*/  FFMA R19, R26, R22, R19 ;  /* 0x000000161a137223 */ /* 0x000fe40000000013 */
[----:B------:R-:W5:Y:S01]  /*07b0*/  LDG.E.U8 R26, desc[UR4][R4.64+0x2] ;  /* 0x00000204041a7981 */ /* 0x000f62000c1e1100 */
[----:B--2---:R-:W-:-:S05]  /*07c0*/  I2FP.F32.U32 R17, R17 ;  /* 0x0000001100117245 */ /* 0x004fca0000201000 */
[----:B------:R-:W-:Y:S02]  /*07d0*/  FFMA R23, R17, R22, R28 ;  /* 0x0000001611177223 */ /* 0x000fe4000000001c */
[----:B------:R-:W1:Y:S08]  /*07e0*/  @P2 LDC R17, c[0x0][0x398] ;  /* 0x0000e600ff112b82 */ /* 0x000e700000000800 */
[----:B-1----:R-:W1:Y:S01]  /*07f0*/  @P3 LDC R17, c[0x0][0x39c] ;  /* 0x0000e700ff113b82 */ /* 0x002e620000000800 */
[----:B---3--:R-:W-:-:S02]  /*0800*/  I2FP.F32.U32 R20, R20 ;  /* 0x0000001400147245 */ /* 0x008fc40000201000 */
[----:B----4-:R-:W-:Y:S02]  /*0810*/  I2FP.F32.U32 R24, R27 ;  /* 0x0000001b00187245 */ /* 0x010fe40000201000 */
[----:B------:R-:W-:Y:S01]  /*0820*/  IADD3 R27, PT, PT, R15, 0x6, RZ ;  /* 0x000000060f1b7810 */ /* 0x000fe20007ffe0ff */
[----:B------:R-:W-:Y:S01]  /*0830*/  FFMA R9, R20, R22, R9 ;  /* 0x0000001614097223 */ /* 0x000fe20000000009 */
[----:B-----5:R-:W-:Y:S01]  /*0840*/  I2FP.F32.U32 R28, R21 ;  /* 0x00000015001c7245 */ /* 0x020fe20000201000 */
[----:B------:R-:W2:Y:S02]  /*0850*/  LDG.E.U8 R22, desc[UR4][R4.64] ;  /* 0x0000000404167981 */ /* 0x000ea4000c1e1100 */
[----:B------:R-:W-:Y:S01]  /*0860*/  IMAD.WIDE.U32 R20, R27, 0x4, R2 ;  /* 0x000000041b147825 */ /* 0x000fe200078e0002 */
[----:B-1----:R-:W1:Y:S03]  /*0870*/  @P1 LDC R17, c[0x0][0x3a0] ;  /* 0x0000e800ff111b82 */ /* 0x002e660000000800 */
[----:B------:R-:W-:Y:S01]  /*0880*/  VIADD R27, R15, 0x7 ;  /* 0x000000070f1b7836 */ /* 0x000fe20000000000 */
[----:B------:R-:W-:Y:S01]  /*0890*/  I2FP.F32.U32 R14, R14 ;  /* 0x0000000e000e7245 */ /* 0x000fe20000201000 */
[----:B------:R-:W3:Y:S01]  /*08a0*/  LDG.E.U8 R15, desc[UR4][R20.64] ;  /* 0x00000004140f7981 */ /* 0x000ee2000c1e1100 */
[-C--:B0-----:R-:W-:Y:S01]  /*08b0*/  FFMA R24, R24, R6.reuse, R19 ;  /* 0x0000000618187223 */ /* 0x081fe20000000013 */
[-C--:B------:R-:W-:Y:S01]  /*08c0*/  FFMA R28, R28, R6.reuse, R9 ;  /* 0x000000061c1c7223 */ /* 0x080fe20000000009 */
[----:B------:R-:W-:Y:S01]  /*08d0*/  I2FP.F32.U32 R13, R13 ;  /* 0x0000000d000d7245 */ /* 0x000fe20000201000 */
[----:B------:R0:W4:Y:S01]  /*08e0*/  LDG.E.U8 R19, desc[UR4][R4.64+0x1] ;  /* 0x0000010404137981 */ /* 0x000122000c1e1100 */
[----:B------:R-:W-:-:S03]  /*08f0*/  FFMA R14, R14, R6, R23 ;  /* 0x000000060e0e7223 */ /* 0x000fc60000000017 */
[----:B------:R-:W5:Y:S04]  /*0900*/  LDG.E.U8 R9, desc[UR4][R20.64+0x1] ;  /* 0x0000010414097981 */ /* 0x000f68000c1e1100 */
[----:B------:R1:W5:Y:S01]  /*0910*/  LDG.E.U8 R23, desc[UR4][R20.64+0x2] ;  /* 0x0000020414177981 */ /* 0x000362000c1e1100 */
[----:B0-----:R-:W-:-:S04]  /*0920*/  IMAD.WIDE.U32 R4, R27, 0x4, R2 ;  /* 0x000000041b047825 */ /* 0x001fc800078e0002 */
[----:B------:R-:W-:Y:S01]  /*0930*/  FADD R6, R29, R6 ;  /* 0x000000061d067221 */ /* 0x000fe20000000000 */
[----:B------:R-:W5:Y:S01]  /*0940*/  LDG.E.U8 R27, desc[UR4][R4.64+0x1] ;  /* 0x00000104041b7981 */ /* 0x000f62000c1e1100 */
[----:B-1----:R-:W-:-:S03]  /*0950*/  FFMA R24, R13, R17, R24 ;  /* 0x000000110d187223 */ /* 0x002fc60000000018 */
[----:B------:R-:W5:Y:S04]  /*0960*/  LDG.E.U8 R13, desc[UR4][R4.64] ;  /* 0x00000004040d7981 */ /* 0x000f68000c1e1100 */
[----:B------:R2:W5:Y:S01]  /*0970*/  LDG.E.U8 R29, desc[UR4][R4.64+0x2] ;  /* 0x00000204041d7981 */ /* 0x000562000c1e1100 */
[----:B------:R-:W-:Y:S02]  /*0980*/  I2FP.F32.U32 R7, R7 ;  /* 0x0000000700077245 */ /* 0x000fe40000201000 */
[----:B------:R-:W-:-:S03]  /*0990*/  I2FP.F32.U32 R18, R18 ;  /* 0x0000001200127245 */ /* 0x000fc60000201000 */
[-C--:B------:R-:W-:Y:S02]  /*09a0*/  FFMA R14, R7, R17.reuse, R14 ;  /* 0x00000011070e7223 */ /* 0x080fe4000000000e */
[----:B------:R-:W0:Y:S01]  /*09b0*/  @P4 LDC R7, c[0x0][0x398] ;  /* 0x0000e600ff074b82 */ /* 0x000e220000000800 */
[----:B------:R-:W-:-:S07]  /*09c0*/  FFMA R28, R18, R17, R28 ;  /* 0x00000011121c7223 */ /* 0x000fce000000001c */
[----:B------:R-:W1:Y:S01]  /*09d0*/  @P5 LDC R18, c[0x0][0x398] ;  /* 0x0000e600ff125b82 */ /* 0x000e620000000800 */
[----:B------:R-:W-:-:S07]  /*09e0*/  FADD R20, R6, R17 ;  /* 0x0000001106147221 */ /* 0x000fce0000000000 */
[----:B------:R-:W1:Y:S08]  /*09f0*/  @P6 LDC R6, c[0x0][0x398] ;  /* 0x0000e600ff066b82 */ /* 0x000e700000000800 */
[----:B0-----:R-:W0:Y:S08]  /*0a00*/  @P2 LDC R7, c[0x0][0x39c] ;  /* 0x0000e700ff072b82 */ /* 0x001e300000000800 */
[----:B-1----:R-:W1:Y:S08]  /*0a10*/  @P4 LDC R18, c[0x0][0x39c] ;  /* 0x0000e700ff124b82 */ /* 0x002e700000000800 */
[----:B------:R-:W1:Y:S08]  /*0a20*/  @P5 LDC R6, c[0x0][0x39c] ;  /* 0x0000e700ff065b82 */ /* 0x000e700000000800 */
[----:B0-----:R-:W0:Y:S08]  /*0a30*/  @P3 LDC R7, c[0x0][0x3a0] ;  /* 0x0000e800ff073b82 */ /* 0x001e300000000800 */
[----:B-1----:R-:W1:Y:S01]  /*0a40*/  @P2 LDC R18, c[0x0][0x3a0] ;  /* 0x0000e800ff122b82 */ /* 0x002e620000000800 */
[----:B------:R-:W-:-:S07]  /*0a50*/  VIADD R16, R16, 0x8 ;  /* 0x0000000810107836 */ /* 0x000fce0000000000 */
[----:B------:R-:W5:Y:S01]  /*0a60*/  @P4 LDC R6, c[0x0][0x3a0] ;  /* 0x0000e800ff064b82 */ /* 0x000f620000000800 */
[----:B------:R-:W-:Y:S02]  /*0a70*/  I2FP.F32.U32 R17, R26 ;  /* 0x0000001a00117245 */ /* 0x000fe40000201000 */
[----:B------:R-:W-:-:S03]  /*0a80*/  ISETP.NE.AND P1, PT, R16, RZ, PT ;  /* 0x000000ff1000720c */ /* 0x000fc60003f25270 */
[----:B0-----:R-:W-:Y:S01]  /*0a90*/  FFMA R17, R17, R7, R28 ;  /* 0x0000000711117223 */ /* 0x001fe2000000001c */
[----:B------:R-:W-:Y:S01]  /*0aa0*/  IADD3 R0, PT, PT, R0, 0x8, RZ ;  /* 0x0000000800007810 */ /* 0x000fe20007ffe0ff */
[----:B------:R-:W-:Y:S01]  /*0ab0*/  VIADD R12, R12, 0x8 ;  /* 0x000000080c0c7836 */ /* 0x000fe20000000000 */
[----:B--2---:R-:W-:-:S05]  /*0ac0*/  I2FP.F32.U32 R5, R22 ;  /* 0x0000001600057245 */ /* 0x004fca0000201000 */
[----:B------:R-:W-:Y:S01]  /*0ad0*/  FFMA R5, R5, R7, R24 ;  /* 0x0000000705057223 */ /* 0x000fe20000000018 */
[----:B---3--:R-:W-:Y:S02]  /*0ae0*/  I2FP.F32.U32 R4, R15 ;  /* 0x0000000f00047245 */ /* 0x008fe40000201000 */
[----:B----4-:R-:W-:-:S03]  /*0af0*/  I2FP.F32.U32 R19, R19 ;  /* 0x0000001300137245 */ /* 0x010fc60000201000 */
[-C--:B-1----:R-:W-:Y:S01]  /*0b00*/  FFMA R5, R4, R18.reuse, R5 ;  /* 0x0000001204057223 */ /* 0x082fe20000000005 */
[----:B-----5:R-:W-:Y:S01]  /*0b10*/  I2FP.F32.U32 R22, R9 ;  /* 0x0000000900167245 */ /* 0x020fe20000201000 */
[----:B------:R-:W-:Y:S01]  /*0b20*/  FADD R9, R20, R7 ;  /* 0x0000000714097221 */ /* 0x000fe20000000000 */
[----:B------:R-:W-:Y:S01]  /*0b30*/  I2FP.F32.U32 R4, R23 ;  /* 0x0000001700047245 */ /* 0x000fe20000201000 */
[----:B------:R-:W-:Y:S02]  /*0b40*/  FFMA R19, R19, R7, R14 ;  /* 0x0000000713137223 */ /* 0x000fe4000000000e */
[----:B------:R-:W-:Y:S02]  /*0b50*/  FADD R7, R9, R18 ;  /* 0x0000001209077221 */ /* 0x000fe40000000000 */
[-C--:B------:R-:W-:Y:S01]  /*0b60*/  FFMA R9, R4, R18.reuse, R17 ;  /* 0x0000001204097223 */ /* 0x080fe20000000011 */
[----:B------:R-:W-:Y:S01]  /*0b70*/  FFMA R19, R22, R18, R19 ;  /* 0x0000001216137223 */ /* 0x000fe20000000013 */
[----:B------:R-:W-:-:S02]  /*0b80*/  I2FP.F32.U32 R20, R27 ;  /* 0x0000001b00147245 */ /* 0x000fc40000201000 */
[----:B------:R-:W-:Y:S02]  /*0b90*/  I2FP.F32.U32 R14, R13 ;  /* 0x0000000d000e7245 */ /* 0x000fe40000201000 */
[----:B------:R-:W-:-:S03]  /*0ba0*/  I2FP.F32.U32 R4, R29 ;  /* 0x0000001d00047245 */ /* 0x000fc60000201000 */
[-C--:B------:R-:W-:Y:S01]  /*0bb0*/  FFMA R17, R14, R6.reuse, R5 ;  /* 0x000000060e117223 */ /* 0x080fe20000000005 */
[-C--:B------:R-:W-:Y:S01]  /*0bc0*/  FFMA R13, R20, R6.reuse, R19 ;  /* 0x00000006140d7223 */ /* 0x080fe20000000013 */
[----:B------:R-:W-:Y:S01]  /*0bd0*/  FADD R14, R7, R6 ;  /* 0x00000006070e7221 */ /* 0x000fe20000000000 */
[----:B------:R-:W-:Y:S01]  /*0be0*/  FFMA R9, R4, R6, R9 ;  /* 0x0000000604097223 */ /* 0x000fe20000000009 */
[----:B------:R-:W-:Y:S06]  /*0bf0*/  @P1 BRA `(.L_x_4) ;  /* 0xfffffff400e01947 */ /* 0x000fec000383ffff */
.L_x_3:
[----:B------:R-:W-:Y:S05]  /*0c00*/  BSYNC.RECONVERGENT B1 ;  /* 0x0000000000017941 */ /* 0x000fea0003800200 */
.L_x_2:
[----:B------:R-:W-:Y:S05]  /*0c10*/  @!P0 BRA `(.L_x_1) ;  /* 0x0000000800388947 */ /* 0x000fea0003800000 */
[----:B------:R-:W-:Y:S01]  /*0c20*/  ISETP.GE.U32.AND P1, PT, R25, 0x4, PT ;  /* 0x000000041900780c */ /* 0x000fe20003f26070 */
[----:B------:R-:W-:Y:S01]  /*0c30*/  BSSY.RECONVERGENT B1, `(.L_x_5) ;  /* 0x000004a000017945 */ /* 0x000fe20003800200 */
[----:B------:R-:W-:-:S04]  /*0c40*/  LOP3.LUT R26, R10, 0x3, RZ, 0xc0, !PT ;  /* 0x000000030a1a7812 */ /* 0x000fc800078ec0ff */
[----:B------:R-:W-:-:S07]  /*0c50*/  ISETP.NE.AND P0, PT, R26, RZ, PT ;  /* 0x000000ff1a00720c */ /* 0x000fce0003f05270 */
[----:B------:R-:W-:Y:S06]  /*0c60*/  @!P1 BRA `(.L_x_6) ;  /* 0x0000000400189947 */ /* 0x000fec0003800000 */
[----:B------:R-:W0:Y:S01]  /*0c70*/  LDC.64 R2, c[0x0][0x380] ;  /* 0x0000e000ff027b82 */ /* 0x000e220000000a00 */
[----:B------:R-:W-:-:S05]  /*0c80*/  IMAD.IADD R23, R11, 0x1, R12 ;  /* 0x000000010b177824 */ /* 0x000fca00078e020c */
[C---:B------:R-:W-:Y:S01]  /*0c90*/  IADD3 R5, PT, PT, R23.reuse, 0x1, RZ ;  /* 0x0000000117057810 */ /* 0x040fe20007ffe0ff */
[C---:B------:R-:W-:Y:S02]  /*0ca0*/  VIADD R7, R23.reuse, 0x2 ;  /* 0x0000000217077836 */ /* 0x040fe40000000000 */
[----:B0-----:R-:W-:-:S04]  /*0cb0*/  IMAD.WIDE.U32 R18, R23, 0x4, R2 ;  /* 0x0000000417127825 */ /* 0x001fc800078e0002 */
[--C-:B------:R-:W-:Y:S01]  /*0cc0*/  IMAD.WIDE.U32 R4, R5, 0x4, R2.reuse ;  /* 0x0000000405047825 */ /* 0x100fe200078e0002 */
[----:B------:R-:W2:Y:S04]  /*0cd0*/  LDG.E.U8 R15, desc[UR4][R18.64+0x1] ;  /* 0x00000104120f7981 */ /* 0x000ea8000c1e1100 */
[----:B------:R-:W3:Y:S04]  /*0ce0*/  LDG.E.U8 R16, desc[UR4][R18.64] ;  /* 0x0000000412107981 */ /* 0x000ee8000c1e1100 */
[----:B------:R-:W4:Y:S01]  /*0cf0*/  LDG.E.U8 R21, desc[UR4][R4.64] ;  /* 0x0000000404157981 */ /* 0x000f22000c1e1100 */
[----:B------:R-:W-:-:S03]  /*0d00*/  IMAD.WIDE.U32 R6, R7, 0x4, R2 ;  /* 0x0000000407067825 */ /* 0x000fc600078e0002 */
[----:B------:R-:W5:Y:S01]  /*0d10*/  LDG.E.U8 R20, desc[UR4][R18.64+0x2] ;  /* 0x0000020412147981 */ /* 0x000f62000c1e1100 */
[----:B------:R-:W-:-:S03]  /*0d20*/  VIADD R27, R23, 0x3 ;  /* 0x00000003171b7836 */ /* 0x000fc60000000000 */
[----:B------:R-:W5:Y:S04]  /*0d30*/  LDG.E.U8 R22, desc[UR4][R4.64+0x1] ;  /* 0x0000010404167981 */ /* 0x000f68000c1e1100 */
[----:B------:R0:W5:Y:S01]  /*0d40*/  LDG.E.U8 R23, desc[UR4][R4.64+0x2] ;  /* 0x0000020404177981 */ /* 0x000162000c1e1100 */
[----:B------:R-:W-:-:S03]  /*0d50*/  IMAD.WIDE.U32 R2, R27, 0x4, R2 ;  /* 0x000000041b027825 */ /* 0x000fc600078e0002 */
[----:B------:R-:W5:Y:S04]  /*0d60*/  LDG.E.U8 R25, desc[UR4][R6.64+0x1] ;  /* 0x0000010406197981 */ /* 0x000f68000c1e1100 */
[----:B------:R-:W5:Y:S04]  /*0d70*/  LDG.E.U8 R24, desc[UR4][R6.64] ;  /* 0x0000000406187981 */ /* 0x000f68000c1e1100 */
[----:B------:R-:W5:Y:S04]  /*0d80*/  LDG.E.U8 R27, desc[UR4][R6.64+0x2] ;  /* 0x00000204061b7981 */ /* 0x000f68000c1e1100 */
[----:B------:R-:W5:Y:S04]  /*0d90*/  LDG.E.U8 R18, desc[UR4][R2.64+0x1] ;  /* 0x0000010402127981 */ /* 0x000f68000c1e1100 */
[----:B------:R-:W5:Y:S04]  /*0da0*/  LDG.E.U8 R28, desc[UR4][R2.64] ;  /* 0x00000004021c7981 */ /* 0x000f68000c1e1100 */
[----:B------:R1:W5:Y:S01]  /*0db0*/  LDG.E.U8 R29, desc[UR4][R2.64+0x2] ;  /* 0x00000204021d7981 */ /* 0x000362000c1e1100 */
[----:B0-----:R-:W-:-:S04]  /*0dc0*/  SHF.L.U32 R4, R0, 0x2, RZ ;  /* 0x0000000200047819 */ /* 0x001fc800000006ff */
[C---:B------:R-:W-:Y:S02]  /*0dd0*/  ISETP.EQ.AND P1, PT, R4.reuse, RZ, PT ;  /* 0x000000ff0400720c */ /* 0x040fe40003f22270 */
[----:B------:R-:W-:-:S11]  /*0de0*/  ISETP.EQ.AND P2, PT, R4, 0x4, PT ;  /* 0x000000040400780c */ /* 0x000fd60003f42270 */
[----:B------:R-:W0:Y:S01]  /*0df0*/  @P1 LDC R19, c[0x0][0x398] ;  /* 0x0000e600ff131b82 */ /* 0x000e220000000800 */
[----:B------:R-:W-:-:S07]  /*0e00*/  ISETP.EQ.AND P3, PT, R4, 0x8, PT ;  /* 0x000000080400780c */ /* 0x000fce0003f62270 */
[----:B0-----:R-:W0:Y:S01]  /*0e10*/  @P2 LDC R19, c[0x0][0x39c] ;  /* 0x0000e700ff132b82 */ /* 0x001e220000000800 */
[C---:B------:R-:W-:Y:S02]  /*0e20*/  ISETP.EQ.AND P4, PT, R4.reuse, -0x8, PT ;  /* 0xfffffff80400780c */ /* 0x040fe40003f82270 */
[----:B------:R-:W-:-:S05]  /*0e30*/  ISETP.EQ.AND P5, PT, R4, -0xc, PT ;  /* 0xfffffff40400780c */ /* 0x000fca0003fa2270 */
[----:B0-----:R-:W0:Y:S01]  /*0e40*/  @P3 LDC R19, c[0x0][0x3a0] ;  /* 0x0000e800ff133b82 */ /* 0x001e220000000800 */
[----:B------:R-:W-:-:S13]  /*0e50*/  ISETP.EQ.AND P3, PT, R4, -0x4, PT ;  /* 0xfffffffc0400780c */ /* 0x000fda0003f62270 */
[----:B-1----:R-:W1:Y:S08]  /*0e60*/  @P3 LDC R2, c[0x0][0x398] ;  /* 0x0000e600ff023b82 */ /* 0x002e700000000800 */
[----:B------:R-:W0:Y:S08]  /*0e70*/  @P4 LDC R4, c[0x0][0x398] ;  /* 0x0000e600ff044b82 */ /* 0x000e300000000800 */
[----:B------:R-:W0:Y:S08]  /*0e80*/  @P5 LDC R3, c[0x0][0x398] ;  /* 0x0000e600ff035b82 */ /* 0x000e300000000800 */
[----:B-1----:R-:W1:Y:S08]  /*0e90*/  @P1 LDC R2, c[0x0][0x39c] ;  /* 0x0000e700ff021b82 */ /* 0x002e700000000800 */
[----:B0-----:R-:W0:Y:S08]  /*0ea0*/  @P3 LDC R4, c[0x0][0x39c] ;  /* 0x0000e700ff043b82 */ /* 0x001e300000000800 */
[----:B------:R-:W0:Y:S08]  /*0eb0*/  @P4 LDC R3, c[0x0][0x39c] ;  /* 0x0000e700ff034b82 */ /* 0x000e300000000800 */
[----:B-1----:R-:W1:Y:S08]  /*0ec0*/  @P2 LDC R2, c[0x0][0x3a0] ;  /* 0x0000e800ff022b82 */ /* 0x002e700000000800 */
[----:B0-----:R-:W0:Y:S08]  /*0ed0*/  @P1 LDC R4, c[0x0][0x3a0] ;  /* 0x0000e800ff041b82 */ /* 0x001e300000000800 */
[----:B------:R-:W0:Y:S01]  /*0ee0*/  @P3 LDC R3, c[0x0][0x3a0] ;  /* 0x0000e800ff033b82 */ /* 0x000e220000000800 */
[----:B------:R-:W-:-:S04]  /*0ef0*/  FADD R5, R14, R19 ;  /* 0x000000130e057221 */ /* 0x000fc80000000000 */
[----:B-1----:R-:W-:Y:S01]  /*0f00*/  FADD R5, R5, R2 ;  /* 0x0000000205057221 */ /* 0x002fe20000000000 */
[----:B------:R-:W-:Y:S02]  /*0f10*/  VIADD R12, R12, 0x4 ;  /* 0x000000040c0c7836 */ /* 0x000fe40000000000 */
[----:B------:R-:W-:Y:S01]  /*0f20*/  VIADD R0, R0, 0x4 ;  /* 0x0000000400007836 */ /* 0x000fe20000000000 */
[----:B--2---:R-:W-:Y:S02]  /*0f30*/  I2FP.F32.U32 R6, R15 ;  /* 0x0000000f00067245 */ /* 0x004fe40000201000 */
[----:B---3--:R-:W-:-:S03]  /*0f40*/  I2FP.F32.U32 R16, R16 ;  /* 0x0000001000107245 */ /* 0x008fc60000201000 */
[----:B------:R-:W-:Y:S01]  /*0f50*/  FFMA R13, R6, R19, R13 ;  /* 0x00000013060d7223 */ /* 0x000fe2000000000d */
[----:B----4-:R-:W-:Y:S01]  /*0f60*/  I2FP.F32.U32 R6, R21 ;  /* 0x0000001500067245 */ /* 0x010fe20000201000 */
[----:B------:R-:W-:Y:S01]  /*0f70*/  FFMA R17, R16, R19, R17 ;  /* 0x0000001310117223 */ /* 0x000fe20000000011 */
[----:B-----5:R-:W-:-:S03]  /*0f80*/  I2FP.F32.U32 R20, R20 ;  /* 0x0000001400147245 */ /* 0x020fc60000201000 */
[----:B------:R-:W-:Y:S01]  /*0f90*/  FFMA R17, R6, R2, R17 ;  /* 0x0000000206117223 */ /* 0x000fe20000000011 */
[----:B------:R-:W-:Y:S01]  /*0fa0*/  I2FP.F32.U32 R22, R22 ;  /* 0x0000001600167245 */ /* 0x000fe20000201000 */
[----:B------:R-:W-:Y:S01]  /*0fb0*/  FFMA R9, R20, R19, R9 ;  /* 0x0000001314097223 */ /* 0x000fe20000000009 */
[----:B------:R-:W-:-:S03]  /*0fc0*/  I2FP.F32.U32 R6, R23 ;  /* 0x0000001700067245 */ /* 0x000fc60000201000 */
[-C--:B------:R-:W-:Y:S01]  /*0fd0*/  FFMA R13, R22, R2.reuse, R13 ;  /* 0x00000002160d7223 */ /* 0x080fe2000000000d */
[----:B------:R-:W-:Y:S01]  /*0fe0*/  I2FP.F32.U32 R14, R25 ;  /* 0x00000019000e7245 */ /* 0x000fe20000201000 */
[----:B------:R-:W-:Y:S01]  /*0ff0*/  FFMA R9, R6, R2, R9 ;  /* 0x0000000206097223 */ /* 0x000fe20000000009 */
[----:B------:R-:W-:-:S03]  /*1000*/  I2FP.F32.U32 R24, R24 ;  /* 0x0000001800187245 */ /* 0x000fc60000201000 */
[-C--:B0-----:R-:W-:Y:S01]  /*1010*/  FFMA R14, R14, R4.reuse, R13 ;  /* 0x000000040e0e7223 */ /* 0x081fe2000000000d */
[----:B------:R-:W-:Y:S01]  /*1020*/  I2FP.F32.U32 R2, R27 ;  /* 0x0000001b00027245 */ /* 0x000fe20000201000 */
[----:B------:R-:W-:Y:S01]  /*1030*/  FFMA R24, R24, R4, R17 ;  /* 0x0000000418187223 */ /* 0x000fe20000000011 */
[----:B------:R-:W-:Y:S01]  /*1040*/  FADD R6, R5, R4 ;  /* 0x0000000405067221 */ /* 0x000fe20000000000 */
[----:B------:R-:W-:Y:S02]  /*1050*/  I2FP.F32.U32 R13, R18 ;  /* 0x00000012000d7245 */ /* 0x000fe40000201000 */
[----:B------:R-:W-:Y:S01]  /*1060*/  FFMA R2, R2, R4, R9 ;  /* 0x0000000402027223 */ /* 0x000fe20000000009 */
[----:B------:R-:W-:Y:S02]  /*1070*/  I2FP.F32.U32 R17, R28 ;  /* 0x0000001c00117245 */ /* 0x000fe40000201000 */
[----:B------:R-:W-:Y:S01]  /*1080*/  I2FP.F32.U32 R29, R29 ;  /* 0x0000001d001d7245 */ /* 0x000fe20000201000 */
[----:B------:R-:W-:-:S02]  /*1090*/  FFMA R13, R13, R3, R14 ;  /* 0x000000030d0d7223 */ /* 0x000fc4000000000e */
[-C--:B------:R-:W-:Y:S01]  /*10a0*/  FFMA R17, R17, R3.reuse, R24 ;  /* 0x0000000311117223 */ /* 0x080fe20000000018 */
[----:B------:R-:W-:Y:S01]  /*10b0*/  FADD R14, R6, R3 ;  /* 0x00000003060e7221 */ /* 0x000fe20000000000 */
[----:B------:R-:W-:-:S07]  /*10c0*/  FFMA R9, R29, R3, R2 ;  /* 0x000000031d097223 */ /* 0x000fce0000000002 */
.L_x_6:
[----:B------:R-:W-:Y:S05]  /*10d0*/  BSYNC.RECONVERGENT B1 ;  /* 0x0000000000017941 */ /* 0x000fea0003800200 */
.L_x_5:
[----:B------:R-:W-:Y:S05]  /*10e0*/  @!P0 BRA `(.L_x_1) ;  /* 0x0000000400048947 */ /* 0x000fea0003800000 */
[----:B------:R-:W-:Y:S01]  /*10f0*/  ISETP.NE.AND P0, PT, R26, 0x1, PT ;  /* 0x000000011a00780c */ /* 0x000fe20003f05270 */
[----:B------:R-:W-:Y:S01]  /*1100*/  BSSY.RECONVERGENT B1, `(.L_x_7) ;  /* 0x000002a000017945 */ /* 0x000fe20003800200 */
[----:B------:R-:W-:-:S04]  /*1110*/  LOP3.LUT R10, R10, 0x1, RZ, 0xc0, !PT ;  /* 0x000000010a0a7812 */ /* 0x000fc800078ec0ff */
[----:B------:R-:W-:-:S07]  /*1120*/  ISETP.NE.U32.AND P1, PT, R10, 0x1, PT ;  /* 0x000000010a00780c */ /* 0x000fce0003f25070 */
[----:B------:R-:W-:Y:S06]  /*1130*/  @!P0 BRA `(.L_x_8) ;  /* 0x0000000000988947 */ /* 0x000fec0003800000 */
[----:B------:R-:W0:Y:S01]  /*1140*/  LDC.64 R4, c[0x0][0x380] ;  /* 0x0000e000ff047b82 */ /* 0x000e220000000a00 */
[----:B------:R-:W-:-:S05]  /*1150*/  IADD3 R7, PT, PT, R11, R12, RZ ;  /* 0x0000000c0b077210 */ /* 0x000fca0007ffe0ff */
[----:B0-----:R-:W-:-:S04]  /*1160*/  IMAD.WIDE.U32 R2, R7, 0x4, R4 ;  /* 0x0000000407027825 */ /* 0x001fc800078e0004 */
[----:B------:R-:W-:Y:S01]  /*1170*/  VIADD R7, R7, 0x1 ;  /* 0x0000000107077836 */ /* 0x000fe20000000000 */
[----:B------:R-:W2:Y:S03]  /*1180*/  LDG.E.U8 R15, desc[UR4][R2.64] ;  /* 0x00000004020f7981 */ /* 0x000ea6000c1e1100 */
[----:B------:R-:W-:Y:S01]  /*1190*/  IMAD.WIDE.U32 R4, R7, 0x4, R4 ;  /* 0x0000000407047825 */ /* 0x000fe200078e0004 */
[----:B------:R-:W3:Y:S04]  /*11a0*/  LDG.E.U8 R16, desc[UR4][R2.64+0x1] ;  /* 0x0000010402107981 */ /* 0x000ee8000c1e1100 */
[----:B------:R2:W4:Y:S04]  /*11b0*/  LDG.E.U8 R18, desc[UR4][R2.64+0x2] ;  /* 0x0000020402127981 */ /* 0x000528000c1e1100 */
[----:B------:R-:W5:Y:S04]  /*11c0*/  LDG.E.U8 R19, desc[UR4][R4.64] ;  /* 0x0000000404137981 */ /* 0x000f68000c1e1100 */
[----:B------:R-:W5:Y:S04]  /*11d0*/  LDG.E.U8 R20, desc[UR4][R4.64+0x1] ;  /* 0x0000010404147981 */ /* 0x000f68000c1e1100 */
[----:B------:R-:W5:Y:S01]  /*11e0*/  LDG.E.U8 R21, desc[UR4][R4.64+0x2] ;  /* 0x0000020404157981 */ /* 0x000f62000c1e1100 */
[----:B------:R-:W-:Y:S01]  /*11f0*/  IMAD.SHL.U32 R7, R0, 0x4, RZ ;  /* 0x0000000400077824 */ /* 0x000fe200078e00ff */
[----:B------:R-:W-:Y:S01]  /*1200*/  IADD3 R12, PT, PT, R12, 0x2, RZ ;  /* 0x000000020c0c7810 */ /* 0x000fe20007ffe0ff */
[----:B------:R-:W-:-:S03]  /*1210*/  VIADD R0, R0, 0x2 ;  /* 0x0000000200007836 */ /* 0x000fc60000000000 */
[C---:B------:R-:W-:Y:S02]  /*1220*/  ISETP.EQ.AND P0, PT, R7.reuse, RZ, PT ;  /* 0x000000ff0700720c */ /* 0x040fe40003f02270 */
[----:B------:R-:W-:-:S11]  /*1230*/  ISETP.EQ.AND P2, PT, R7, -0x4, PT ;  /* 0xfffffffc0700780c */ /* 0x000fd60003f42270 */
[----:B------:R-:W0:Y:S08]  /*1240*/  @P0 LDC R6, c[0x0][0x398] ;  /* 0x0000e600ff060b82 */ /* 0x000e300000000800 */
[----:B------:R-:W1:Y:S01]  /*1250*/  @P2 LDC R10, c[0x0][0x398] ;  /* 0x0000e600ff0a2b82 */ /* 0x000e620000000800 */
[----:B------:R-:W-:-:S13]  /*1260*/  ISETP.EQ.AND P2, PT, R7, 0x4, PT ;  /* 0x000000040700780c */ /* 0x000fda0003f42270 */
[----:B0-----:R-:W0:Y:S08]  /*1270*/  @P2 LDC R6, c[0x0][0x39c] ;  /* 0x0000e700ff062b82 */ /* 0x001e300000000800 */
[----:B-1----:R-:W1:Y:S01]  /*1280*/  @P0 LDC R10, c[0x0][0x39c] ;  /* 0x0000e700ff0a0b82 */ /* 0x002e620000000800 */
[----:B------:R-:W-:-:S13]  /*1290*/  ISETP.EQ.AND P0, PT, R7, 0x8, PT ;  /* 0x000000080700780c */ /* 0x000fda0003f02270 */
[----:B0-----:R-:W0:Y:S08]  /*12a0*/  @P0 LDC R6, c[0x0][0x3a0] ;  /* 0x0000e800ff060b82 */ /* 0x001e300000000800 */
[----:B-1----:R-:W1:Y:S01]  /*12b0*/  @P2 LDC R10, c[0x0][0x3a0] ;  /* 0x0000e800ff0a2b82 */ /* 0x002e620000000800 */
[----:B0-----:R-:W-:-:S04]  /*12c0*/  FADD R14, R14, R6 ;  /* 0x000000060e0e7221 */ /* 0x001fc80000000000 */
[----:B-1----:R-:W-:Y:S01]  /*12d0*/  FADD R14, R14, R10 ;  /* 0x0000000a0e0e7221 */ /* 0x002fe20000000000 */
        /* <DEDUP_REMOVED lines=10> */
[-C--:B------:R-:W-:Y:S02]  /*1380*/  FFMA R13, R20, R10.reuse, R13 ;  /* 0x0000000a140d7223 */ /* 0x080fe4000000000d */
[----:B------:R-:W-:-:S07]  /*1390*/  FFMA R9, R4, R10, R9 ;  /* 0x0000000a04097223 */ /* 0x000fce0000000009 */
.L_x_8:
[----:B------:R-:W-:Y:S05]  /*13a0*/  BSYNC.RECONVERGENT B1 ;  /* 0x0000000000017941 */ /* 0x000fea0003800200 */
.L_x_7:
[----:B------:R-:W-:Y:S05]  /*13b0*/  @P1 BRA `(.L_x_1) ;  /* 0x0000000000501947 */ /* 0x000fea0003800000 */
[----:B------:R-:W0:Y:S01]  /*13c0*/  LDC.64 R2, c[0x0][0x380] ;  /* 0x0000e000ff027b82 */ /* 0x000e220000000a00 */
[----:B------:R-:W-:-:S05]  /*13d0*/  IADD3 R11, PT, PT, R11, R12, RZ ;  /* 0x0000000c0b0b7210 */ /* 0x000fca0007ffe0ff */
[----:B0-----:R-:W-:-:S05]  /*13e0*/  IMAD.WIDE.U32 R2, R11, 0x4, R2 ;  /* 0x000000040b027825 */ /* 0x001fca00078e0002 */
[----:B------:R-:W2:Y:S04]  /*13f0*/  LDG.E.U8 R5, desc[UR4][R2.64] ;  /* 0x0000000402057981 */ /* 0x000ea8000c1e1100 */
[----:B------:R-:W3:Y:S04]  /*1400*/  LDG.E.U8 R6, desc[UR4][R2.64+0x1] ;  /* 0x0000010402067981 */ /* 0x000ee8000c1e1100 */
[----:B------:R-:W4:Y:S01]  /*1410*/  LDG.E.U8 R7, desc[UR4][R2.64+0x2] ;  /* 0x0000020402077981 */ /* 0x000f22000c1e1100 */
[----:B------:R-:W-:-:S05]  /*1420*/  IMAD.SHL.U32 R0, R0, 0x4, RZ ;  /* 0x0000000400007824 */ /* 0x000fca00078e00ff */
[----:B------:R-:W-:-:S13]  /*1430*/  ISETP.EQ.AND P0, PT, R0, RZ, PT ;  /* 0x000000ff0000720c */ /* 0x000fda0003f02270 */
[----:B------:R-:W0:Y:S01]  /*1440*/  @P0 LDC R4, c[0x0][0x398] ;  /* 0x0000e600ff040b82 */ /* 0x000e220000000800 */
[----:B------:R-:W-:-:S13]  /*1450*/  ISETP.EQ.AND P0, PT, R0, 0x4, PT ;  /* 0x000000040000780c */ /* 0x000fda0003f02270 */
[----:B0-----:R-:W0:Y:S01]  /*1460*/  @P0 LDC R4, c[0x0][0x39c] ;  /* 0x0000e700ff040b82 */ /* 0x001e220000000800 */
[----:B------:R-:W-:-:S13]  /*1470*/  ISETP.EQ.AND P0, PT, R0, 0x8, PT ;  /* 0x000000080000780c */ /* 0x000fda0003f02270 */
[----:B0-----:R-:W0:Y:S02]  /*1480*/  @P0 LDC R4, c[0x0][0x3a0] ;  /* 0x0000e800ff040b82 */ /* 0x001e240000000800 */
[----:B0-----:R-:W-:Y:S01]  /*1490*/  FADD R14, R14, R4 ;  /* 0x000000040e0e7221 */ /* 0x001fe20000000000 */
[----:B--2---:R-:W-:Y:S02]  /*14a0*/  I2FP.F32.U32 R0, R5 ;  /* 0x0000000500007245 */ /* 0x004fe40000201000 */
[----:B---3--:R-:W-:-:S03]  /*14b0*/  I2FP.F32.U32 R6, R6 ;  /* 0x0000000600067245 */ /* 0x008fc60000201000 */
[-C--:B------:R-:W-:Y:S01]  /*14c0*/  FFMA R17, R0, R4.reuse, R17 ;  /* 0x0000000400117223 */ /* 0x080fe20000000011 */
[----:B----4-:R-:W-:Y:S01]  /*14d0*/  I2FP.F32.U32 R10, R7 ;  /* 0x00000007000a7245 */ /* 0x010fe20000201000 */
[----:B------:R-:W-:-:S04]  /*14e0*/  FFMA R13, R6, R4, R13 ;  /* 0x00000004060d7223 */ /* 0x000fc8000000000d */
[----:B------:R-:W-:-:S07]  /*14f0*/  FFMA R9, R10, R4, R9 ;  /* 0x000000040a097223 */ /* 0x000fce0000000009 */
.L_x_1:
[----:B------:R-:W-:Y:S05]  /*1500*/  BSYNC.RECONVERGENT B0 ;  /* 0x0000000000007941 */ /* 0x000fea0003800200 */
.L_x_0:
[----:B------:R-:W-:Y:S01]  /*1510*/  IADD3 R0, PT, PT, R14, 0x1800000, RZ ;  /* 0x018000000e007810 */ /* 0x000fe20007ffe0ff */
[----:B------:R-:W-:Y:S03]  /*1520*/  BSSY.RECONVERGENT B0, `(.L_x_9) ;  /* 0x000000d000007945 */ /* 0x000fe60003800200 */
[----:B------:R-:W-:-:S04]  /*1530*/  LOP3.LUT R0, R0, 0x7f800000, RZ, 0xc0, !PT ;  /* 0x7f80000000007812 */ /* 0x000fc800078ec0ff */
[----:B------:R-:W-:-:S13]  /*1540*/  ISETP.GT.U32.AND P0, PT, R0, 0x1ffffff, PT ;  /* 0x01ffffff0000780c */ /* 0x000fda0003f04070 */
[----:B------:R-:W-:Y:S05]  /*1550*/  @P0 BRA `(.L_x_10) ;  /* 0x0000000000140947 */ /* 0x000fea0003800000 */
[----:B------:R-:W-:Y:S01]  /*1560*/  IMAD.MOV.U32 R0, RZ, RZ, R14 ;  /* 0x000000ffff007224 */ /* 0x000fe200078e000e */
[----:B------:R-:W-:-:S07]  /*1570*/  MOV R4, 0x1590 ;  /* 0x0000159000047802 */ /* 0x000fce0000000f00 */
[----:B------:R-:W-:Y:S05]  /*1580*/  CALL.REL.NOINC `($__internal_0_$__cuda_sm20_rcp_rn_f32_slowpath) ;  /* 0x0000000000c07944 */ /* 0x000fea0003c00000 */
[----:B------:R-:W-:Y:S01]  /*1590*/  MOV R0, R3 ;  /* 0x0000000300007202 */ /* 0x000fe20000000f00 */
[----:B------:R-:W-:Y:S06]  /*15a0*/  BRA `(.L_x_11) ;  /* 0x0000000000107947 */ /* 0x000fec0003800000 */
.L_x_10:
[----:B------:R-:W0:Y:S02]  /*15b0*/  MUFU.RCP R3, R14 ;  /* 0x0000000e00037308 */ /* 0x000e240000001000 */
[----:B0-----:R-:W-:-:S04]  /*15c0*/  FFMA R0, R3, R14, -1 ;  /* 0xbf80000003007423 */ /* 0x001fc8000000000e */
[----:B------:R-:W-:-:S04]  /*15d0*/  FADD.FTZ R0, -R0, -RZ ;  /* 0x800000ff00007221 */ /* 0x000fc80000010100 */
[----:B------:R-:W-:-:S07]  /*15e0*/  FFMA R0, R3, R0, R3 ;  /* 0x0000000003007223 */ /* 0x000fce0000000003 */
.L_x_11:
[----:B------:R-:W-:Y:S05]  /*15f0*/  BSYNC.RECONVERGENT B0 ;  /* 0x0000000000007941 */ /* 0x000fea0003800200 */
.L_x_9:
[C---:B------:R-:W-:Y:S01]  /*1600*/  FMUL R13, R0.reuse, R13 ;  /* 0x0000000d000d7220 */ /* 0x040fe20000400000 */
[C---:B------:R-:W-:Y:S01]  /*1610*/  FMUL R17, R0.reuse, R17 ;  /* 0x0000001100117220 */ /* 0x040fe20000400000 */
[----:B------:R-:W-:Y:S01]  /*1620*/  FMUL R9, R0, R9 ;  /* 0x0000000900097220 */ /* 0x000fe20000400000 */
[----:B------:R-:W0:Y:S03]  /*1630*/  LDCU UR6, c[0x0][0x3a4] ;  /* 0x00007480ff0677ac */ /* 0x000e260008000800 */
[----:B------:R-:W1:Y:S01]  /*1640*/  F2I.U32.TRUNC.NTZ R13, R13 ;  /* 0x0000000d000d7305 */ /* 0x000e62000020f000 */
[----:B------:R-:W-:Y:S01]  /*1650*/  UMOV UR8, 0xae147ae1 ;  /* 0xae147ae100087882 */ /* 0x000fe20000000000 */
[----:B------:R-:W-:Y:S01]  /*1660*/  UMOV UR9, 0x3fe2e147 ;  /* 0x3fe2e14700097882 */ /* 0x000fe20000000000 */
[----:B------:R-:W-:-:S05]  /*1670*/  UMOV UR7, 0x3fbc28f5 ;  /* 0x3fbc28f500077882 */ /* 0x000fca0000000000 */
[----:B------:R-:W2:Y:S01]  /*1680*/  F2I.U32.TRUNC.NTZ R17, R17 ;  /* 0x0000001100117305 */ /* 0x000ea2000020f000 */
[----:B-1----:R-:W-:-:S07]  /*1690*/  LOP3.LUT R10, R13, 0xff, RZ, 0xc0, !PT ;  /* 0x000000ff0d0a7812 */ /* 0x002fce00078ec0ff */
[----:B------:R-:W1:Y:S01]  /*16a0*/  F2I.U32.TRUNC.NTZ R9, R9 ;  /* 0x0000000900097305 */ /* 0x000e62000020f000 */
[----:B--2---:R-:W-:-:S07]  /*16b0*/  LOP3.LUT R0, R17, 0xff, RZ, 0xc0, !PT ;  /* 0x000000ff11007812 */ /* 0x004fce00078ec0ff */
[----:B------:R-:W2:Y:S01]  /*16c0*/  I2F.F64.U16 R4, R10 ;  /* 0x0000000a00047312 */ /* 0x000ea20000101800 */
[----:B-1----:R-:W-:-:S07]  /*16d0*/  LOP3.LUT R11, R9, 0xff, RZ, 0xc0, !PT ;  /* 0x000000ff090b7812 */ /* 0x002fce00078ec0ff */
[----:B------:R-:W1:Y:S01]  /*16e0*/  I2F.F64.U16 R2, R0 ;  /* 0x0000000000027312 */ /* 0x000e620000101800 */
[----:B--2---:R-:W-:-:S07]  /*16f0*/  DMUL R4, R4, UR8 ;  /* 0x0000000804047c28 */ /* 0x004fce0008000000 */
[----:B------:R-:W2:Y:S01]  /*1700*/  I2F.F64.U16 R6, R11 ;  /* 0x0000000b00067312 */ /* 0x000ea20000101800 */
[----:B------:R-:W-:Y:S01]  /*1710*/  UMOV UR8, 0x33333333 ;  /* 0x3333333300087882 */ /* 0x000fe20000000000 */
[----:B------:R-:W-:Y:S02]  /*1720*/  UMOV UR9, 0x3fd33333 ;  /* 0x3fd3333300097882 */ /* 0x000fe40000000000 */
[----:B-1----:R-:W-:-:S04]  /*1730*/  DFMA R4, R2, UR8, R4 ;  /* 0x0000000802047c2b */ /* 0x002fc80008000004 */
[----:B------:R-:W-:Y:S08]  /*1740*/  I2F.U16 R9, R10 ;  /* 0x0000000a00097306 */ /* 0x000ff00000101000 */
[----:B0-----:R-:W0:Y:S01]  /*1750*/  F2F.F64.F32 R2, UR6 ;  /* 0x0000000600027d10 */ /* 0x001e220008201800 */
[----:B------:R-:W-:Y:S02]  /*1760*/  UMOV UR6, 0xc28f5c29 ;  /* 0xc28f5c2900067882 */ /* 0x000fe40000000000 */
[----:B--2---:R-:W-:-:S02]  /*1770*/  DFMA R4, R6, UR6, R4 ;  /* 0x0000000606047c2b */ /* 0x004fc40008000004 */
[----:B------:R-:W1:Y:S03]  /*1780*/  LDCU UR6, c[0x0][0x3a8] ;  /* 0x00007500ff0677ac */ /* 0x000e660008000800 */
[----:B------:R-:W1:Y:S03]  /*1790*/  I2F.U16 R7, R0 ;  /* 0x0000000000077306 */ /* 0x000e660000101000 */
[----:B0-----:R-:W-:-:S05]  /*17a0*/  DMUL R2, R2, R4 ;  /* 0x0000000402027228 */ /* 0x001fca0000000000 */
[----:B------:R-:W0:Y:S01]  /*17b0*/  I2F.U16 R11, R11 ;  /* 0x0000000b000b7306 */ /* 0x000e220000101000 */
[----:B------:R-:W2:Y:S07]  /*17c0*/  LDC.64 R4, c[0x0][0x380] ;  /* 0x0000e000ff047b82 */ /* 0x000eae0000000a00 */
[----:B------:R-:W1:Y:S02]  /*17d0*/  F2F.F32.F64 R2, R2 ;  /* 0x0000000200027310 */ /* 0x000e640000301000 */
[--C-:B-1----:R-:W-:Y:S01]  /*17e0*/  FFMA R7, R7, UR6, R2.reuse ;  /* 0x0000000607077c23 */ /* 0x102fe20008000002 */
[--C-:B------:R-:W-:Y:S01]  /*17f0*/  FFMA R6, R9, UR6, R2.reuse ;  /* 0x0000000609067c23 */ /* 0x100fe20008000002 */
[----:B0-----:R-:W-:Y:S01]  /*1800*/  FFMA R0, R11, UR6, R2 ;  /* 0x000000060b007c23 */ /* 0x001fe20008000002 */
[----:B--2---:R-:W-:-:S03]  /*1810*/  IMAD.WIDE.U32 R8, R8, 0x4, R4 ;  /* 0x0000000408087825 */ /* 0x004fc600078e0004 */
[----:B------:R-:W0:Y:S08]  /*1820*/  F2I.U32.TRUNC.NTZ R13, R6 ;  /* 0x00000006000d7305 */ /* 0x000e30000020f000 */
[----:B------:R-:W1:Y:S01]  /*1830*/  F2I.U32.TRUNC.NTZ R7, R7 ;  /* 0x0000000700077305 */ /* 0x000e62000020f000 */
[----:B0-----:R-:W-:Y:S07]  /*1840*/  STG.E.U8 desc[UR4][R8.64+0x1], R13 ;  /* 0x0000010d08007986 */ /* 0x001fee000c101104 */
[----:B------:R-:W0:Y:S01]  /*1850*/  F2I.U32.TRUNC.NTZ R15, R0 ;  /* 0x00000000000f7305 */ /* 0x000e22000020f000 */
[----:B-1----:R-:W-:Y:S04]  /*1860*/  STG.E.U8 desc[UR4][R8.64], R7 ;  /* 0x0000000708007986 */ /* 0x002fe8000c101104 */
[----:B0-----:R-:W-:Y:S01]  /*1870*/  STG.E.U8 desc[UR4][R8.64+0x2], R15 ;  /* 0x0000020f08007986 */ /* 0x001fe2000c101104 */
[----:B------:R-:W-:Y:S05]  /*1880*/  EXIT ;  /* 0x000000000000794d */ /* 0x000fea0003800000 */
        .weak           $__internal_0_$__cuda_sm20_rcp_rn_f32_slowpath
        .type           $__internal_0_$__cuda_sm20_rcp_rn_f32_slowpath,@function
        .size           $__internal_0_$__cuda_sm20_rcp_rn_f32_slowpath,(.L_x_28 - $__internal_0_$__cuda_sm20_rcp_rn_f32_slowpath)
$__internal_0_$__cuda_sm20_rcp_rn_f32_slowpath:
[----:B------:R-:W-:Y:S01]  /*1890*/  IMAD.SHL.U32 R2, R0, 0x2, RZ ;  /* 0x0000000200027824 */ /* 0x000fe200078e00ff */
[----:B------:R-:W-:Y:S04]  /*18a0*/  BSSY.RECONVERGENT B1, `(.L_x_12) ;  /* 0x0000030000017945 */ /* 0x000fe80003800200 */
[----:B------:R-:W-:-:S04]  /*18b0*/  SHF.R.U32.HI R7, RZ, 0x18, R2 ;  /* 0x00000018ff077819 */ /* 0x000fc80000011602 */
[----:B------:R-:W-:-:S13]  /*18c0*/  ISETP.NE.U32.AND P0, PT, R7, RZ, PT ;  /* 0x000000ff0700720c */ /* 0x000fda0003f05070 */
[----:B------:R-:W-:Y:S05]  /*18d0*/  @P0 BRA `(.L_x_13) ;  /* 0x0000000000280947 */ /* 0x000fea0003800000 */
[----:B------:R-:W-:-:S04]  /*18e0*/  SHF.L.U32 R2, R0, 0x1, RZ ;  /* 0x0000000100027819 */ /* 0x000fc800000006ff */
[----:B------:R-:W-:-:S13]  /*18f0*/  ISETP.NE.AND P0, PT, R2, RZ, PT ;  /* 0x000000ff0200720c */ /* 0x000fda0003f05270 */
[----:B------:R-:W-:Y:S01]  /*1900*/  @P0 FFMA R5, R0, 1.84467440737095516160e+19, RZ ;  /* 0x5f80000000050823 */ /* 0x000fe200000000ff */
[----:B------:R-:W-:Y:S08]  /*1910*/  @!P0 MUFU.RCP R3, R0 ;  /* 0x0000000000038308 */ /* 0x000ff00000001000 */
[----:B------:R-:W0:Y:S02]  /*1920*/  @P0 MUFU.RCP R2, R5 ;  /* 0x0000000500020308 */ /* 0x000e240000001000 */
[----:B0-----:R-:W-:-:S04]  /*1930*/  @P0 FFMA R6, R5, R2, -1 ;  /* 0xbf80000005060423 */ /* 0x001fc80000000002 */
[----:B------:R-:W-:-:S04]  /*1940*/  @P0 FADD.FTZ R7, -R6, -RZ ;  /* 0x800000ff06070221 */ /* 0x000fc80000010100 */
[----:B------:R-:W-:-:S04]  /*1950*/  @P0 FFMA R2, R2, R7, R2 ;  /* 0x0000000702020223 */ /* 0x000fc80000000002 */
[----:B------:R-:W-:Y:S01]  /*1960*/  @P0 FFMA R3, R2, 1.84467440737095516160e+19, RZ ;  /* 0x5f80000002030823 */ /* 0x000fe200000000ff */
[----:B------:R-:W-:Y:S06]  /*1970*/  BRA `(.L_x_14) ;  /* 0x0000000000887947 */ /* 0x000fec0003800000 */
.L_x_13:
[----:B------:R-:W-:-:S05]  /*1980*/  VIADD R11, R7, 0xffffff03 ;  /* 0xffffff03070b7836 */ /* 0x000fca0000000000 */
[----:B------:R-:W-:-:S13]  /*1990*/  ISETP.GT.U32.AND P0, PT, R11, 0x1, PT ;  /* 0x000000010b00780c */ /* 0x000fda0003f04070 */
[----:B------:R-:W-:Y:S05]  /*19a0*/  @P0 BRA `(.L_x_15) ;  /* 0x0000000000780947 */ /* 0x000fea0003800000 */
[----:B------:R-:W-:Y:S02]  /*19b0*/  LOP3.LUT R2, R0, 0x7fffff, RZ, 0xc0, !PT ;  /* 0x007fffff00027812 */ /* 0x000fe400078ec0ff */
[----:B------:R-:W-:Y:S02]  /*19c0*/  MOV R10, 0x3 ;  /* 0x00000003000a7802 */ /* 0x000fe40000000f00 */
[----:B------:R-:W-:Y:S02]  /*19d0*/  LOP3.LUT R2, R2, 0x3f800000, RZ, 0xfc, !PT ;  /* 0x3f80000002027812 */ /* 0x000fe400078efcff */
[----:B------:R-:W-:Y:S02]  /*19e0*/  SHF.L.U32 R10, R10, R11, RZ ;  /* 0x0000000b0a0a7219 */ /* 0x000fe400000006ff */
[----:B------:R-:W0:Y:S02]  /*19f0*/  MUFU.RCP R3, R2 ;  /* 0x0000000200037308 */ /* 0x000e240000001000 */
[----:B0-----:R-:W-:-:S04]  /*1a00*/  FFMA R5, R2, R3, -1 ;  /* 0xbf80000002057423 */ /* 0x001fc80000000003 */
[----:B------:R-:W-:-:S04]  /*1a10*/  FADD.FTZ R6, -R5, -RZ ;  /* 0x800000ff05067221 */ /* 0x000fc80000010100 */
[CCC-:B------:R-:W-:Y:S01]  /*1a20*/  FFMA.RM R5, R3.reuse, R6.reuse, R3.reuse ;  /* 0x0000000603057223 */ /* 0x1c0fe20000004003 */
[----:B------:R-:W-:-:S04]  /*1a30*/  FFMA.RP R6, R3, R6, R3 ;  /* 0x0000000603067223 */ /* 0x000fc80000008003 */
[C---:B------:R-:W-:Y:S02]  /*1a40*/  LOP3.LUT R3, R5.reuse, 0x7fffff, RZ, 0xc0, !PT ;  /* 0x007fffff05037812 */ /* 0x040fe400078ec0ff */
[----:B------:R-:W-:Y:S02]  /*1a50*/  FSETP.NEU.FTZ.AND P0, PT, R5, R6, PT ;  /* 0x000000060500720b */ /* 0x000fe40003f1d000 */
[----:B------:R-:W-:Y:S02]  /*1a60*/  LOP3.LUT R3, R3, 0x800000, RZ, 0xfc, !PT ;  /* 0x0080000003037812 */ /* 0x000fe400078efcff */
[----:B------:R-:W-:Y:S02]  /*1a70*/  SEL R5, RZ, 0xffffffff, !P0 ;  /* 0xffffffffff057807 */ /* 0x000fe40004000000 */
[----:B------:R-:W-:-:S03]  /*1a80*/  LOP3.LUT R10, R10, R3, RZ, 0xc0, !PT ;  /* 0x000000030a0a7212 */ /* 0x000fc600078ec0ff */
[----:B------:R-:W-:Y:S01]  /*1a90*/  IMAD.MOV R2, RZ, RZ, -R5 ;  /* 0x000000ffff027224 */ /* 0x000fe200078e0a05 */
[----:B------:R-:W-:-:S04]  /*1aa0*/  SHF.R.U32.HI R10, RZ, R11, R10 ;  /* 0x0000000bff0a7219 */ /* 0x000fc8000001160a */
[----:B------:R-:W-:Y:S02]  /*1ab0*/  LOP3.LUT P1, RZ, R2, R11, R3, 0xf8, !PT ;  /* 0x0000000b02ff7212 */ /* 0x000fe4000782f803 */
[C---:B------:R-:W-:Y:S02]  /*1ac0*/  LOP3.LUT P0, RZ, R10.reuse, 0x1, RZ, 0xc0, !PT ;  /* 0x000000010aff7812 */ /* 0x040fe4000780c0ff */
[----:B------:R-:W-:-:S04]  /*1ad0*/  LOP3.LUT P2, RZ, R10, 0x2, RZ, 0xc0, !PT ;  /* 0x000000020aff7812 */ /* 0x000fc8000784c0ff */
[----:B------:R-:W-:Y:S02]  /*1ae0*/  PLOP3.LUT P0, PT, P0, P1, P2, 0xe0, 0x0 ;  /* 0x000000000000781c */ /* 0x000fe40000703c20 */
[----:B------:R-:W-:Y:S02]  /*1af0*/  LOP3.LUT P1, RZ, R0, 0x7fffff, RZ, 0xc0, !PT ;  /* 0x007fffff00ff7812 */ /* 0x000fe4000782c0ff */
[----:B------:R-:W-:-:S04]  /*1b00*/  SEL R2, RZ, 0x1, !P0 ;  /* 0x00000001ff027807 */ /* 0x000fc80004000000 */
[----:B------:R-:W-:-:S04]  /*1b10*/  IADD3 R2, PT, PT, -R2, RZ, RZ ;  /* 0x000000ff02027210 */ /* 0x000fc80007ffe1ff */
[----:B------:R-:W-:Y:S01]  /*1b20*/  ISETP.GE.AND P0, PT, R2, RZ, PT ;  /* 0x000000ff0200720c */ /* 0x000fe20003f06270 */
[----:B------:R-:W-:-:S05]  /*1b30*/  VIADD R2, R7, 0xffffff04 ;  /* 0xffffff0407027836 */ /* 0x000fca0000000000 */
[----:B------:R-:W-:-:S07]  /*1b40*/  SHF.R.U32.HI R3, RZ, R2, R3 ;  /* 0x00000002ff037219 */ /* 0x000fce0000011603 */
[----:B------:R-:W-:-:S05]  /*1b50*/  @!P0 IADD3 R3, PT, PT, R3, 0x1, RZ ;  /* 0x0000000103038810 */ /* 0x000fca0007ffe0ff */
[----:B------:R-:W-:-:S05]  /*1b60*/  @!P1 IMAD.SHL.U32 R3, R3, 0x2, RZ ;  /* 0x0000000203039824 */ /* 0x000fca00078e00ff */
[----:B------:R-:W-:Y:S01]  /*1b70*/  LOP3.LUT R3, R3, 0x80000000, R0, 0xf8, !PT ;  /* 0x8000000003037812 */ /* 0x000fe200078ef800 */
[----:B------:R-:W-:Y:S06]  /*1b80*/  BRA `(.L_x_14) ;  /* 0x0000000000047947 */ /* 0x000fec0003800000 */
.L_x_15:
[----:B------:R0:W1:Y:S02]  /*1b90*/  MUFU.RCP R3, R0 ;  /* 0x0000000000037308 */ /* 0x0000640000001000 */
.L_x_14:
[----:B------:R-:W-:Y:S05]  /*1ba0*/  BSYNC.RECONVERGENT B1 ;  /* 0x0000000000017941 */ /* 0x000fea0003800200 */
.L_x_12:
[----:B------:R-:W-:-:S04]  /*1bb0*/  HFMA2 R5, -RZ, RZ, 0, 0 ;  /* 0x00000000ff057431 */ /* 0x000fc800000001ff */
[----:B01----:R-:W-:Y:S05]  /*1bc0*/  RET.REL.NODEC R4 `(_Z12shader_pass2P5texeljjjj10blurMatrixff) ;  /* 0xffffffe4040c7950 */ /* 0x003fea0003c3ffff */
.L_x_16:
[----:B------:R-:W-:-:S00]  /*1bd0*/  BRA `(.L_x_16) ;  /* 0xfffffffc00fc7947 */ /* 0x000fc0000383ffff */
[----:B------:R-:W-:-:S00]  /*1be0*/  NOP ;  /* 0x0000000000007918 */ /* 0x000fc00000000000 */
        /* <DEDUP_REMOVED lines=9> */
.L_x_28:


//--------------------- .text._Z12shader_pass1P5texelS0_jjjj10blurMatrix --------------------------
	.section	.text._Z12shader_pass1P5texelS0_jjjj10blurMatrix,"ax",@progbits
	.align	128
        .global         _Z12shader_pass1P5texelS0_jjjj10blurMatrix
        .type           _Z12shader_pass1P5texelS0_jjjj10blurMatrix,@function
        .size           _Z12shader_pass1P5texelS0_jjjj10blurMatrix,(.L_x_29 - _Z12shader_pass1P5texelS0_jjjj10blurMatrix)
        .other          _Z12shader_pass1P5texelS0_jjjj10blurMatrix,@"STO_CUDA_ENTRY STV_DEFAULT"
_Z12shader_pass1P5texelS0_jjjj10blurMatrix:
.text._Z12shader_pass1P5texelS0_jjjj10blurMatrix:
        /* <DEDUP_REMOVED lines=9> */
[----:B------:R-:W0:Y:S01]  /*0090*/  LDC.64 R2, c[0x0][0x398] ;  /* 0x0000e600ff027b82 */ /* 0x000e220000000a00 */
[----:B------:R-:W1:Y:S01]  /*00a0*/  LDCU.64 UR4, c[0x0][0x358] ;  /* 0x00006b00ff0477ac */ /* 0x000e620008000a00 */
[----:B------:R-:W-:Y:S01]  /*00b0*/  BSSY.RECONVERGENT B0, `(.L_x_17) ;  /* 0x0000040000007945 */ /* 0x000fe20003800200 */
[----:B------:R-:W-:Y:S01]  /*00c0*/  HFMA2 R10, -RZ, RZ, 0, 0 ;  /* 0x00000000ff0a7431 */ /* 0x000fe200000001ff */
[----:B------:R-:W-:Y:S01]  /*00d0*/  MOV R8, RZ ;  /* 0x000000ff00087202 */ /* 0x000fe20000000f00 */
[----:B0-----:R-:W0:Y:S08]  /*00e0*/  I2F.U32.RP R0, R2 ;  /* 0x0000000200007306 */ /* 0x001e300000209000 */
[----:B0-----:R-:W0:Y:S02]  /*00f0*/  MUFU.RCP R0, R0 ;  /* 0x0000000000007308 */ /* 0x001e240000001000 */
[----:B0-----:R-:W-:Y:S01]  /*0100*/  VIADD R6, R0, 0xffffffe ;  /* 0x0ffffffe00067836 */ /* 0x001fe20000000000 */
[----:B------:R-:W-:-:S05]  /*0110*/  LOP3.LUT R0, RZ, R2, RZ, 0x33, !PT ;  /* 0x00000002ff007212 */ /* 0x000fca00078e33ff */
[----:B------:R0:W2:Y:S02]  /*0120*/  F2I.FTZ.U32.TRUNC.NTZ R7, R6 ;  /* 0x0000000600077305 */ /* 0x0000a4000021f000 */
[----:B0-----:R-:W-:Y:S02]  /*0130*/  HFMA2 R6, -RZ, RZ, 0, 0 ;  /* 0x00000000ff067431 */ /* 0x001fe400000001ff */
[----:B--2---:R-:W-:-:S04]  /*0140*/  IMAD.MOV R9, RZ, RZ, -R7 ;  /* 0x000000ffff097224 */ /* 0x004fc800078e0a07 */
[----:B------:R-:W-:-:S04]  /*0150*/  IMAD R9, R9, R2, RZ ;  /* 0x0000000209097224 */ /* 0x000fc800078e02ff */
[----:B------:R-:W-:-:S06]  /*0160*/  IMAD.HI.U32 R4, R7, R9, R6 ;  /* 0x0000000907047227 */ /* 0x000fcc00078e0006 */
[----:B------:R-:W-:-:S04]  /*0170*/  IMAD.HI.U32 R7, R4, R5, RZ ;  /* 0x0000000504077227 */ /* 0x000fc800078e00ff */
[----:B------:R-:W-:-:S04]  /*0180*/  IMAD.MOV R11, RZ, RZ, -R7 ;  /* 0x000000ffff0b7224 */ /* 0x000fc800078e0a07 */
[----:B------:R-:W-:-:S05]  /*0190*/  IMAD R11, R2, R11, R5 ;  /* 0x0000000b020b7224 */ /* 0x000fca00078e0205 */
[----:B------:R-:W-:-:S13]  /*01a0*/  ISETP.GE.U32.AND P1, PT, R11, R2, PT ;  /* 0x000000020b00720c */ /* 0x000fda0003f26070 */
[----:B------:R-:W-:Y:S01]  /*01b0*/  @P1 IMAD.IADD R11, R11, 0x1, -R2 ;  /* 0x000000010b0b1824 */ /* 0x000fe200078e0a02 */
[----:B------:R-:W-:Y:S02]  /*01c0*/  @P1 IADD3 R7, PT, PT, R7, 0x1, RZ ;  /* 0x0000000107071810 */ /* 0x000fe40007ffe0ff */
[----:B------:R-:W-:Y:S02]  /*01d0*/  ISETP.NE.U32.AND P1, PT, R2, RZ, PT ;  /* 0x000000ff0200720c */ /* 0x000fe40003f25070 */
[----:B------:R-:W-:-:S13]  /*01e0*/  ISETP.GE.U32.AND P0, PT, R11, R2, PT ;  /* 0x000000020b00720c */ /* 0x000fda0003f06070 */
[----:B------:R-:W-:-:S05]  /*01f0*/  @P0 VIADD R7, R7, 0x1 ;  /* 0x0000000107070836 */ /* 0x000fca0000000000 */
[----:B------:R-:W-:-:S04]  /*0200*/  SEL R4, R0, R7, !P1 ;  /* 0x0000000700047207 */ /* 0x000fc80004800000 */
[C---:B------:R-:W-:Y:S01]  /*0210*/  VIADDMNMX.U32 R3, R4.reuse, 0x1, R3, PT ;  /* 0x0000000104037846 */ /* 0x040fe20003800003 */
[----:B------:R-:W-:-:S04]  /*0220*/  VIADD R13, R4, 0xffffffff ;  /* 0xffffffff040d7836 */ /* 0x000fc80000000000 */
[-C--:B------:R-:W-:Y:S02]  /*0230*/  IMAD R4, R13, R2.reuse, RZ ;  /* 0x000000020d047224 */ /* 0x080fe400078e02ff */
[----:B------:R-:W-:Y:S02]  /*0240*/  IMAD R9, R3, R2, RZ ;  /* 0x0000000203097224 */ /* 0x000fe400078e02ff */
[----:B------:R-:W-:Y:S01]  /*0250*/  IMAD.MOV.U32 R3, RZ, RZ, RZ ;  /* 0x000000ffff037224 */ /* 0x000fe200078e00ff */
[----:B------:R-:W-:Y:S01]  /*0260*/  VIMNMX R12, PT, PT, RZ, R4, !PT ;  /* 0x00000004ff0c7248 */ /* 0x000fe20007fe0100 */
[----:B------:R-:W-:-:S03]  /*0270*/  IMAD.MOV.U32 R4, RZ, RZ, RZ ;  /* 0x000000ffff047224 */ /* 0x000fc600078e00ff */
[----:B------:R-:W-:-:S13]  /*0280*/  ISETP.GE.U32.AND P2, PT, R12, R9, PT ;  /* 0x000000090c00720c */ /* 0x000fda0003f46070 */
[----:B-1----:R-:W-:Y:S05]  /*0290*/  @P2 BRA `(.L_x_18) ;  /* 0x0000000000842947 */ /* 0x002fea0003800000 */
[----:B------:R-:W0:Y:S01]  /*02a0*/  LDC.64 R6, c[0x0][0x388] ;  /* 0x0000e200ff067b82 */ /* 0x000e220000000a00 */
[----:B------:R-:W-:Y:S01]  /*02b0*/  IMAD.IADD R4, R11, 0x1, -R2 ;  /* 0x000000010b047824 */ /* 0x000fe200078e0a02 */
[----:B------:R-:W-:Y:S01]  /*02c0*/  VIMNMX R13, PT, PT, RZ, R13, PT ;  /* 0x0000000dff0d7248 */ /* 0x000fe20003fe0100 */
[----:B------:R-:W-:Y:S01]  /*02d0*/  IMAD.MOV.U32 R15, RZ, RZ, R12 ;  /* 0x000000ffff0f7224 */ /* 0x000fe200078e000c */
[----:B------:R-:W-:Y:S01]  /*02e0*/  MOV R10, RZ ;  /* 0x000000ff000a7202 */ /* 0x000fe20000000f00 */
[----:B------:R-:W-:Y:S01]  /*02f0*/  IMAD.MOV.U32 R3, RZ, RZ, RZ ;  /* 0x000000ffff037224 */ /* 0x000fe200078e00ff */
[----:B------:R-:W-:Y:S01]  /*0300*/  @P1 SEL R0, R4, R11, P0 ;  /* 0x0000000b04001207 */ /* 0x000fe20000000000 */
[----:B------:R-:W-:Y:S01]  /*0310*/  IMAD.MOV.U32 R4, RZ, RZ, RZ ;  /* 0x000000ffff047224 */ /* 0x000fe200078e00ff */
[----:B------:R-:W-:Y:S01]  /*0320*/  MOV R8, RZ ;  /* 0x000000ff00087202 */ /* 0x000fe20000000f00 */
[----:B------:R-:W-:-:S07]  /*0330*/  IMAD.MOV R11, RZ, RZ, -R13 ;  /* 0x000000ffff0b7224 */ /* 0x000fce00078e0a0d */
.L_x_19:
[----:B------:R-:W-:-:S04]  /*0340*/  IMAD.IADD R13, R0, 0x1, R15 ;  /* 0x00000001000d7824 */ /* 0x000fc800078e020f */
[----:B0-----:R-:W-:-:S05]  /*0350*/  IMAD.WIDE R12, R13, 0x4, R6 ;  /* 0x000000040d0c7825 */ /* 0x001fca00078e0206 */
[----:B------:R-:W2:Y:S04]  /*0360*/  LDG.E.U8 R16, desc[UR4][R12.64] ;  /* 0x000000040c107981 */ /* 0x000ea8000c1e1100 */
[----:B------:R-:W3:Y:S04]  /*0370*/  LDG.E.U8 R18, desc[UR4][R12.64+0x1] ;  /* 0x000001040c127981 */ /* 0x000ee8000c1e1100 */
[----:B------:R-:W4:Y:S01]  /*0380*/  LDG.E.U8 R20, desc[UR4][R12.64+0x2] ;  /* 0x000002040c147981 */ /* 0x000f22000c1e1100 */
[----:B------:R-:W-:Y:S01]  /*0390*/  SHF.L.U32 R14, R11, 0x2, RZ ;  /* 0x000000020b0e7819 */ /* 0x000fe200000006ff */
[----:B------:R-:W-:-:S02]  /*03a0*/  IMAD.IADD R15, R15, 0x1, R2 ;  /* 0x000000010f0f7824 */ /* 0x000fc400078e0202 */
[----:B------:R-:W-:Y:S01]  /*03b0*/  VIADD R11, R11, 0x1 ;  /* 0x000000010b0b7836 */ /* 0x000fe20000000000 */
[----:B------:R-:W-:-:S13]  /*03c0*/  ISETP.EQ.AND P0, PT, R14, RZ, PT ;  /* 0x000000ff0e00720c */ /* 0x000fda0003f02270 */
[----:B------:R-:W0:Y:S01]  /*03d0*/  @P0 LDC R17, c[0x0][0x3a0] ;  /* 0x0000e800ff110b82 */ /* 0x000e220000000800 */
[----:B------:R-:W-:-:S13]  /*03e0*/  ISETP.EQ.AND P0, PT, R14, 0x4, PT ;  /* 0x000000040e00780c */ /* 0x000fda0003f02270 */
[----:B0-----:R-:W0:Y:S01]  /*03f0*/  @P0 LDC R17, c[0x0][0x3a4] ;  /* 0x0000e900ff110b82 */ /* 0x001e220000000800 */
[----:B------:R-:W-:-:S13]  /*0400*/  ISETP.EQ.AND P0, PT, R14, 0x8, PT ;  /* 0x000000080e00780c */ /* 0x000fda0003f02270 */
[----:B0-----:R-:W0:Y:S01]  /*0410*/  @P0 LDC R17, c[0x0][0x3a8] ;  /* 0x0000ea00ff110b82 */ /* 0x001e220000000800 */
[----:B------:R-:W-:Y:S01]  /*0420*/  ISETP.GE.U32.AND P0, PT, R15, R9, PT ;  /* 0x000000090f00720c */ /* 0x000fe20003f06070 */
[----:B0-----:R-:W-:Y:S01]  /*0430*/  FADD R10, R10, R17 ;  /* 0x000000110a0a7221 */ /* 0x001fe20000000000 */
[----:B--2---:R-:W-:Y:S02]  /*0440*/  I2FP.F32.U32 R19, R16 ;  /* 0x0000001000137245 */ /* 0x004fe40000201000 */
[----:B---3--:R-:W-:-:S03]  /*0450*/  I2FP.F32.U32 R18, R18 ;  /* 0x0000001200127245 */ /* 0x008fc60000201000 */
[-C--:B------:R-:W-:Y:S01]  /*0460*/  FFMA R8, R19, R17.reuse, R8 ;  /* 0x0000001113087223 */ /* 0x080fe20000000008 */
[----:B----4-:R-:W-:Y:S01]  /*0470*/  I2FP.F32.U32 R13, R20 ;  /* 0x00000014000d7245 */ /* 0x010fe20000201000 */
[----:B------:R-:W-:-:S04]  /*0480*/  FFMA R3, R18, R17, R3 ;  /* 0x0000001112037223 */ /* 0x000fc80000000003 */
[----:B------:R-:W-:Y:S01]  /*0490*/  FFMA R4, R13, R17, R4 ;  /* 0x000000110d047223 */ /* 0x000fe20000000004 */
[----:B------:R-:W-:Y:S06]  /*04a0*/  @!P0 BRA `(.L_x_19) ;  /* 0xfffffffc00a48947 */ /* 0x000fec000383ffff */
.L_x_18:
[----:B------:R-:W-:Y:S05]  /*04b0*/  BSYNC.RECONVERGENT B0 ;  /* 0x0000000000007941 */ /* 0x000fea0003800200 */
.L_x_17:
[----:B------:R-:W-:Y:S01]  /*04c0*/  IADD3 R0, PT, PT, R10, 0x1800000, RZ ;  /* 0x018000000a007810 */ /* 0x000fe20007ffe0ff */
[----:B------:R-:W-:Y:S03]  /*04d0*/  BSSY.RECONVERGENT B0, `(.L_x_20) ;  /* 0x000000c000007945 */ /* 0x000fe60003800200 */
[----:B------:R-:W-:-:S04]  /*04e0*/  LOP3.LUT R0, R0, 0x7f800000, RZ, 0xc0, !PT ;  /* 0x7f80000000007812 */ /* 0x000fc800078ec0ff */
[----:B------:R-:W-:-:S13]  /*04f0*/  ISETP.GT.U32.AND P0, PT, R0, 0x1ffffff, PT ;  /* 0x01ffffff0000780c */ /* 0x000fda0003f04070 */
[----:B------:R-:W-:Y:S05]  /*0500*/  @P0 BRA `(.L_x_21) ;  /* 0x0000000000100947 */ /* 0x000fea0003800000 */
[----:B------:R-:W-:Y:S01]  /*0510*/  IMAD.MOV.U32 R0, RZ, RZ, R10 ;  /* 0x000000ffff007224 */ /* 0x000fe200078e000a */
[----:B------:R-:W-:-:S07]  /*0520*/  MOV R6, 0x540 ;  /* 0x0000054000067802 */ /* 0x000fce0000000f00 */
[----:B------:R-:W-:Y:S05]  /*0530*/  CALL.REL.NOINC `($__internal_1_$__cuda_sm20_rcp_rn_f32_slowpath) ;  /* 0x0000000000487944 */ /* 0x000fea0003c00000 */
[----:B------:R-:W-:Y:S05]  /*0540*/  BRA `(.L_x_22) ;  /* 0x0000000000107947 */ /* 0x000fea0003800000 */
.L_x_21:
[----:B------:R-:W0:Y:S02]  /*0550*/  MUFU.RCP R9, R10 ;  /* 0x0000000a00097308 */ /* 0x000e240000001000 */
[----:B0-----:R-:W-:-:S04]  /*0560*/  FFMA R0, R9, R10, -1 ;  /* 0xbf80000009007423 */ /* 0x001fc8000000000a */
[----:B------:R-:W-:-:S04]  /*0570*/  FADD.FTZ R0, -R0, -RZ ;  /* 0x800000ff00007221 */ /* 0x000fc80000010100 */
[----:B------:R-:W-:-:S07]  /*0580*/  FFMA R9, R9, R0, R9 ;  /* 0x0000000009097223 */ /* 0x000fce0000000009 */
.L_x_22:
[----:B------:R-:W-:Y:S05]  /*0590*/  BSYNC.RECONVERGENT B0 ;  /* 0x0000000000007941 */ /* 0x000fea0003800200 */
.L_x_20:
[----:B------:R-:W0:Y:S01]  /*05a0*/  LDC.64 R6, c[0x0][0x380] ;  /* 0x0000e000ff067b82 */ /* 0x000e220000000a00 */
[C---:B------:R-:W-:Y:S01]  /*05b0*/  FMUL R8, R9.reuse, R8 ;  /* 0x0000000809087220 */ /* 0x040fe20000400000 */
[C---:B------:R-:W-:Y:S01]  /*05c0*/  FMUL R0, R9.reuse, R3 ;  /* 0x0000000309007220 */ /* 0x040fe20000400000 */
[----:B------:R-:W-:Y:S02]  /*05d0*/  FMUL R4, R9, R4 ;  /* 0x0000000409047220 */ /* 0x000fe40000400000 */
[----:B------:R-:W1:Y:S08]  /*05e0*/  F2I.U32.TRUNC.NTZ R11, R8 ;  /* 0x00000008000b7305 */ /* 0x000e70000020f000 */
[----:B------:R-:W2:Y:S08]  /*05f0*/  F2I.U32.TRUNC.NTZ R13, R0 ;  /* 0x00000000000d7305 */ /* 0x000eb0000020f000 */
[----:B------:R-:W3:Y:S01]  /*0600*/  F2I.U32.TRUNC.NTZ R9, R4 ;  /* 0x0000000400097305 */ /* 0x000ee2000020f000 */
[----:B0-----:R-:W-:-:S05]  /*0610*/  IMAD.WIDE.U32 R2, R5, 0x4, R6 ;  /* 0x0000000405027825 */ /* 0x001fca00078e0006 */
[----:B-1----:R-:W-:Y:S04]  /*0620*/  STG.E.U8 desc[UR4][R2.64], R11 ;  /* 0x0000000b02007986 */ /* 0x002fe8000c101104 */
[----:B--2---:R-:W-:Y:S04]  /*0630*/  STG.E.U8 desc[UR4][R2.64+0x1], R13 ;  /* 0x0000010d02007986 */ /* 0x004fe8000c101104 */
[----:B---3--:R-:W-:Y:S01]  /*0640*/  STG.E.U8 desc[UR4][R2.64+0x2], R9 ;  /* 0x0000020902007986 */ /* 0x008fe2000c101104 */
[----:B------:R-:W-:Y:S05]  /*0650*/  EXIT ;  /* 0x000000000000794d */ /* 0x000fea0003800000 */
        .weak           $__internal_1_$__cuda_sm20_rcp_rn_f32_slowpath
        .type           $__internal_1_$__cuda_sm20_rcp_rn_f32_slowpath,@function
        .size           $__internal_1_$__cuda_sm20_rcp_rn_f32_slowpath,(.L_x_29 - $__internal_1_$__cuda_sm20_rcp_rn_f32_slowpath)
$__internal_1_$__cuda_sm20_rcp_rn_f32_slowpath:
        /* <DEDUP_REMOVED lines=15> */
.L_x_24:
[----:B------:R-:W-:-:S05]  /*0750*/  VIADD R13, R11, 0xffffff03 ;  /* 0xffffff030b0d7836 */ /* 0x000fca0000000000 */
[----:B------:R-:W-:-:S13]  /*0760*/  ISETP.GT.U32.AND P0, PT, R13, 0x1, PT ;  /* 0x000000010d00780c */ /* 0x000fda0003f04070 */
[----:B------:R-:W-:Y:S05]  /*0770*/  @P0 BRA `(.L_x_26) ;  /* 0x0000000000780947 */ /* 0x000fea0003800000 */
[----:B------:R-:W-:Y:S01]  /*0780*/  LOP3.LUT R2, R0, 0x7fffff, RZ, 0xc0, !PT ;  /* 0x007fffff00027812 */ /* 0x000fe200078ec0ff */
[----:B------:R-:W-:-:S03]  /*0790*/  IMAD.MOV.U32 R12, RZ, RZ, 0x3 ;  /* 0x00000003ff0c7424 */ /* 0x000fc600078e00ff */
        /* <DEDUP_REMOVED lines=11> */
[----:B------:R-:W-:Y:S02]  /*0850*/  LOP3.LUT R12, R12, R7, RZ, 0xc0, !PT ;  /* 0x000000070c0c7212 */ /* 0x000fe400078ec0ff */
[----:B------:R-:W-:-:S02]  /*0860*/  IADD3 R2, PT, PT, -R9, RZ, RZ ;  /* 0x000000ff09027210 */ /* 0x000fc40007ffe1ff */
[-C--:B------:R-:W-:Y:S02]  /*0870*/  SHF.R.U32.HI R12, RZ, R13.reuse, R12 ;  /* 0x0000000dff0c7219 */ /* 0x080fe4000001160c */
[----:B------:R-:W-:Y:S02]  /*0880*/  LOP3.LUT P1, RZ, R2, R13, R7, 0xf8, !PT ;  /* 0x0000000d02ff7212 */ /* 0x000fe4000782f807 */
[C---:B------:R-:W-:Y:S02]  /*0890*/  LOP3.LUT P0, RZ, R12.reuse, 0x1, RZ, 0xc0, !PT ;  /* 0x000000010cff7812 */ /* 0x040fe4000780c0ff */
[----:B------:R-:W-:-:S04]  /*08a0*/  LOP3.LUT P2, RZ, R12, 0x2, RZ, 0xc0, !PT ;  /* 0x000000020cff7812 */ /* 0x000fc8000784c0ff */
[----:B------:R-:W-:Y:S02]  /*08b0*/  PLOP3.LUT P0, PT, P0, P1, P2, 0xe0, 0x0 ;  /* 0x000000000000781c */ /* 0x000fe40000703c20 */
[----:B------:R-:W-:Y:S02]  /*08c0*/  LOP3.LUT P1, RZ, R0, 0x7fffff, RZ, 0xc0, !PT ;  /* 0x007fffff00ff7812 */ /* 0x000fe4000782c0ff */
[----:B------:R-:W-:-:S05]  /*08d0*/  SEL R2, RZ, 0x1, !P0 ;  /* 0x00000001ff027807 */ /* 0x000fca0004000000 */
[----:B------:R-:W-:-:S05]  /*08e0*/  IMAD.MOV R2, RZ, RZ, -R2 ;  /* 0x000000ffff027224 */ /* 0x000fca00078e0a02 */
[----:B------:R-:W-:Y:S01]  /*08f0*/  ISETP.GE.AND P0, PT, R2, RZ, PT ;  /* 0x000000ff0200720c */ /* 0x000fe20003f06270 */
[----:B------:R-:W-:-:S05]  /*0900*/  VIADD R2, R11, 0xffffff04 ;  /* 0xffffff040b027836 */ /* 0x000fca0000000000 */
[----:B------:R-:W-:-:S07]  /*0910*/  SHF.R.U32.HI R7, RZ, R2, R7 ;  /* 0x00000002ff077219 */ /* 0x000fce0000011607 */
[----:B------:R-:W-:-:S05]  /*0920*/  @!P0 IADD3 R7, PT, PT, R7, 0x1, RZ ;  /* 0x0000000107078810 */ /* 0x000fca0007ffe0ff */
[----:B------:R-:W-:-:S05]  /*0930*/  @!P1 IMAD.SHL.U32 R7, R7, 0x2, RZ ;  /* 0x0000000207079824 */ /* 0x000fca00078e00ff */
[----:B------:R-:W-:Y:S01]  /*0940*/  LOP3.LUT R7, R7, 0x80000000, R0, 0xf8, !PT ;  /* 0x8000000007077812 */ /* 0x000fe200078ef800 */
[----:B------:R-:W-:Y:S06]  /*0950*/  BRA `(.L_x_25) ;  /* 0x0000000000047947 */ /* 0x000fec0003800000 */
.L_x_26:
[----:B------:R0:W1:Y:S02]  /*0960*/  MUFU.RCP R7, R0 ;  /* 0x0000000000077308 */ /* 0x0000640000001000 */
.L_x_25:
[----:B------:R-:W-:Y:S05]  /*0970*/  BSYNC.RECONVERGENT B1 ;  /* 0x0000000000017941 */ /* 0x000fea0003800200 */
.L_x_23:
[----:B-1----:R-:W-:Y:S02]  /*0980*/  IMAD.MOV.U32 R9, RZ, RZ, R7 ;  /* 0x000000ffff097224 */ /* 0x002fe400078e0007 */
[----:B------:R-:W-:-:S04]  /*0990*/  HFMA2 R7, -RZ, RZ, 0, 0 ;  /* 0x00000000ff077431 */ /* 0x000fc800000001ff */
[----:B0-----:R-:W-:Y:S05]  /*09a0*/  RET.REL.NODEC R6 `(_Z12shader_pass1P5texelS0_jjjj10blurMatrix) ;  /* 0xfffffff406947950 */ /* 0x001fea0003c3ffff */
.L_x_27:
        /* <DEDUP_REMOVED lines=13> */
.L_x_29:


//--------------------- .nv.shared.reserved.0     --------------------------
	.section	.nv.shared.reserved.0,"aw",@nobits
	.weak		__nv_reservedSMEM_offset_0_alias
	.size		__nv_reservedSMEM_offset_0_alias, 0, 64
	.other		__nv_reservedSMEM_offset_0_alias,@"STO_CUDA_RESERVED_SHARED STV_DEFAULT"
__nv_reservedSMEM_offset_0_alias:
	.zero		0
	.zero		64


//--------------------- .nv.constant0._Z12shader_pass2P5texeljjjj10blurMatrixff --------------------------
	.section	.nv.constant0._Z12shader_pass2P5texeljjjj10blurMatrixff,"a",@progbits
	.sectionflags	@""
	.align	4
.nv.constant0._Z12shader_pass2P5texeljjjj10blurMatrixff:
	.zero		940


//--------------------- .nv.constant0._Z12shader_pass1P5texelS0_jjjj10blurMatrix --------------------------
	.section	.nv.constant0._Z12shader_pass1P5texelS0_jjjj10blurMatrix,"a",@progbits
	.sectionflags	@""
	.align	4
.nv.constant0._Z12shader_pass1P5texelS0_jjjj10blurMatrix:
	.zero		940


//--------------------- SYMBOLS --------------------------

	.type		.nv.reservedSmem.offset0,@object
	.size		.nv.reservedSmem.offset0,0x4
